//
// Generated by NVIDIA NVVM Compiler
//
// Compiler Build ID: CL-36424714
// Cuda compilation tools, release 13.0, V13.0.88
// Based on NVVM 20.0.0
//

.version 9.0
.target sm_100
.address_size 64

	// .globl	_Z7add_vecPfPKfi
.extern .shared .align 16 .b8 buf[];

.visible .entry _Z7add_vecPfPKfi(
	.param .u64 .ptr .align 1 _Z7add_vecPfPKfi_param_0,
	.param .u64 .ptr .align 1 _Z7add_vecPfPKfi_param_1,
	.param .u32 _Z7add_vecPfPKfi_param_2
)
{
	.reg .pred 	%p<2>;
	.reg .b32 	%r<6>;
	.reg .b32 	%f<4>;
	.reg .b64 	%rd<8>;

	ld.param.u64 	%rd1, [_Z7add_vecPfPKfi_param_0];
	ld.param.u64 	%rd2, [_Z7add_vecPfPKfi_param_1];
	ld.param.u32 	%r2, [_Z7add_vecPfPKfi_param_2];
	mov.u32 	%r3, %ctaid.x;
	shl.b32 	%r4, %r3, 8;
	mov.u32 	%r5, %tid.x;
	add.s32 	%r1, %r4, %r5;
	setp.ge.s32 	%p1, %r1, %r2;
	@%p1 bra 	$L__BB0_2;
	cvta.to.global.u64 	%rd3, %rd2;
	cvta.to.global.u64 	%rd4, %rd1;
	mul.wide.s32 	%rd5, %r1, 4;
	add.s64 	%rd6, %rd3, %rd5;
	ld.global.f32 	%f1, [%rd6];
	add.s64 	%rd7, %rd4, %rd5;
	ld.global.f32 	%f2, [%rd7];
	add.f32 	%f3, %f1, %f2;
	st.global.f32 	[%rd7], %f3;
$L__BB0_2:
	ret;

}
	// .globl	_Z9layernormPfi
.visible .entry _Z9layernormPfi(
	.param .u64 .ptr .align 1 _Z9layernormPfi_param_0,
	.param .u32 _Z9layernormPfi_param_1
)
{
	.reg .pred 	%p<4>;
	.reg .b32 	%r<14>;
	.reg .b32 	%f<170>;
	.reg .b64 	%rd<17>;

	ld.param.u64 	%rd11, [_Z9layernormPfi_param_0];
	cvta.to.global.u64 	%rd1, %rd11;
	mov.u32 	%r8, %ctaid.x;
	mul.wide.u32 	%rd2, %r8, 1024;
	add.s64 	%rd12, %rd2, %rd1;
	add.s64 	%rd14, %rd12, 64;
	mov.f32 	%f168, 0f00000000;
	mov.b32 	%r11, 0;
$L__BB1_1:
	ld.global.f32 	%f8, [%rd14+-64];
	add.f32 	%f9, %f168, %f8;
	ld.global.f32 	%f10, [%rd14+-60];
	add.f32 	%f11, %f9, %f10;
	ld.global.f32 	%f12, [%rd14+-56];
	add.f32 	%f13, %f11, %f12;
	ld.global.f32 	%f14, [%rd14+-52];
	add.f32 	%f15, %f13, %f14;
	ld.global.f32 	%f16, [%rd14+-48];
	add.f32 	%f17, %f15, %f16;
	ld.global.f32 	%f18, [%rd14+-44];
	add.f32 	%f19, %f17, %f18;
	ld.global.f32 	%f20, [%rd14+-40];
	add.f32 	%f21, %f19, %f20;
	ld.global.f32 	%f22, [%rd14+-36];
	add.f32 	%f23, %f21, %f22;
	ld.global.f32 	%f24, [%rd14+-32];
	add.f32 	%f25, %f23, %f24;
	ld.global.f32 	%f26, [%rd14+-28];
	add.f32 	%f27, %f25, %f26;
	ld.global.f32 	%f28, [%rd14+-24];
	add.f32 	%f29, %f27, %f28;
	ld.global.f32 	%f30, [%rd14+-20];
	add.f32 	%f31, %f29, %f30;
	ld.global.f32 	%f32, [%rd14+-16];
	add.f32 	%f33, %f31, %f32;
	ld.global.f32 	%f34, [%rd14+-12];
	add.f32 	%f35, %f33, %f34;
	ld.global.f32 	%f36, [%rd14+-8];
	add.f32 	%f37, %f35, %f36;
	ld.global.f32 	%f38, [%rd14+-4];
	add.f32 	%f39, %f37, %f38;
	ld.global.f32 	%f40, [%rd14];
	add.f32 	%f41, %f39, %f40;
	ld.global.f32 	%f42, [%rd14+4];
	add.f32 	%f43, %f41, %f42;
	ld.global.f32 	%f44, [%rd14+8];
	add.f32 	%f45, %f43, %f44;
	ld.global.f32 	%f46, [%rd14+12];
	add.f32 	%f47, %f45, %f46;
	ld.global.f32 	%f48, [%rd14+16];
	add.f32 	%f49, %f47, %f48;
	ld.global.f32 	%f50, [%rd14+20];
	add.f32 	%f51, %f49, %f50;
	ld.global.f32 	%f52, [%rd14+24];
	add.f32 	%f53, %f51, %f52;
	ld.global.f32 	%f54, [%rd14+28];
	add.f32 	%f55, %f53, %f54;
	ld.global.f32 	%f56, [%rd14+32];
	add.f32 	%f57, %f55, %f56;
	ld.global.f32 	%f58, [%rd14+36];
	add.f32 	%f59, %f57, %f58;
	ld.global.f32 	%f60, [%rd14+40];
	add.f32 	%f61, %f59, %f60;
	ld.global.f32 	%f62, [%rd14+44];
	add.f32 	%f63, %f61, %f62;
	ld.global.f32 	%f64, [%rd14+48];
	add.f32 	%f65, %f63, %f64;
	ld.global.f32 	%f66, [%rd14+52];
	add.f32 	%f67, %f65, %f66;
	ld.global.f32 	%f68, [%rd14+56];
	add.f32 	%f69, %f67, %f68;
	ld.global.f32 	%f70, [%rd14+60];
	add.f32 	%f168, %f69, %f70;
	add.s32 	%r11, %r11, 32;
	add.s64 	%rd14, %rd14, 128;
	setp.ne.s32 	%p1, %r11, 256;
	@%p1 bra 	$L__BB1_1;
	mul.f32 	%f3, %f168, 0f3B800000;
	add.s64 	%rd16, %rd12, 32;
	mov.f32 	%f169, 0f00000000;
	mov.b32 	%r12, 0;
	mov.u64 	%rd15, %rd16;
$L__BB1_3:
	ld.global.f32 	%f72, [%rd15+-32];
	sub.f32 	%f73, %f72, %f3;
	fma.rn.f32 	%f74, %f73, %f73, %f169;
	ld.global.f32 	%f75, [%rd15+-28];
	sub.f32 	%f76, %f75, %f3;
	fma.rn.f32 	%f77, %f76, %f76, %f74;
	ld.global.f32 	%f78, [%rd15+-24];
	sub.f32 	%f79, %f78, %f3;
	fma.rn.f32 	%f80, %f79, %f79, %f77;
	ld.global.f32 	%f81, [%rd15+-20];
	sub.f32 	%f82, %f81, %f3;
	fma.rn.f32 	%f83, %f82, %f82, %f80;
	ld.global.f32 	%f84, [%rd15+-16];
	sub.f32 	%f85, %f84, %f3;
	fma.rn.f32 	%f86, %f85, %f85, %f83;
	ld.global.f32 	%f87, [%rd15+-12];
	sub.f32 	%f88, %f87, %f3;
	fma.rn.f32 	%f89, %f88, %f88, %f86;
	ld.global.f32 	%f90, [%rd15+-8];
	sub.f32 	%f91, %f90, %f3;
	fma.rn.f32 	%f92, %f91, %f91, %f89;
	ld.global.f32 	%f93, [%rd15+-4];
	sub.f32 	%f94, %f93, %f3;
	fma.rn.f32 	%f95, %f94, %f94, %f92;
	ld.global.f32 	%f96, [%rd15];
	sub.f32 	%f97, %f96, %f3;
	fma.rn.f32 	%f98, %f97, %f97, %f95;
	ld.global.f32 	%f99, [%rd15+4];
	sub.f32 	%f100, %f99, %f3;
	fma.rn.f32 	%f101, %f100, %f100, %f98;
	ld.global.f32 	%f102, [%rd15+8];
	sub.f32 	%f103, %f102, %f3;
	fma.rn.f32 	%f104, %f103, %f103, %f101;
	ld.global.f32 	%f105, [%rd15+12];
	sub.f32 	%f106, %f105, %f3;
	fma.rn.f32 	%f107, %f106, %f106, %f104;
	ld.global.f32 	%f108, [%rd15+16];
	sub.f32 	%f109, %f108, %f3;
	fma.rn.f32 	%f110, %f109, %f109, %f107;
	ld.global.f32 	%f111, [%rd15+20];
	sub.f32 	%f112, %f111, %f3;
	fma.rn.f32 	%f113, %f112, %f112, %f110;
	ld.global.f32 	%f114, [%rd15+24];
	sub.f32 	%f115, %f114, %f3;
	fma.rn.f32 	%f116, %f115, %f115, %f113;
	ld.global.f32 	%f117, [%rd15+28];
	sub.f32 	%f118, %f117, %f3;
	fma.rn.f32 	%f169, %f118, %f118, %f116;
	add.s32 	%r12, %r12, 16;
	add.s64 	%rd15, %rd15, 64;
	setp.ne.s32 	%p2, %r12, 256;
	@%p2 bra 	$L__BB1_3;
	fma.rn.f32 	%f119, %f169, 0f3B800000, 0f3727C5AC;
	rsqrt.approx.f32 	%f6, %f119;
	mov.b32 	%r13, 0;
$L__BB1_5:
	ld.global.f32 	%f120, [%rd16+-32];
	sub.f32 	%f121, %f120, %f3;
	mul.f32 	%f122, %f6, %f121;
	st.global.f32 	[%rd16+-32], %f122;
	ld.global.f32 	%f123, [%rd16+-28];
	sub.f32 	%f124, %f123, %f3;
	mul.f32 	%f125, %f6, %f124;
	st.global.f32 	[%rd16+-28], %f125;
	ld.global.f32 	%f126, [%rd16+-24];
	sub.f32 	%f127, %f126, %f3;
	mul.f32 	%f128, %f6, %f127;
	st.global.f32 	[%rd16+-24], %f128;
	ld.global.f32 	%f129, [%rd16+-20];
	sub.f32 	%f130, %f129, %f3;
	mul.f32 	%f131, %f6, %f130;
	st.global.f32 	[%rd16+-20], %f131;
	ld.global.f32 	%f132, [%rd16+-16];
	sub.f32 	%f133, %f132, %f3;
	mul.f32 	%f134, %f6, %f133;
	st.global.f32 	[%rd16+-16], %f134;
	ld.global.f32 	%f135, [%rd16+-12];
	sub.f32 	%f136, %f135, %f3;
	mul.f32 	%f137, %f6, %f136;
	st.global.f32 	[%rd16+-12], %f137;
	ld.global.f32 	%f138, [%rd16+-8];
	sub.f32 	%f139, %f138, %f3;
	mul.f32 	%f140, %f6, %f139;
	st.global.f32 	[%rd16+-8], %f140;
	ld.global.f32 	%f141, [%rd16+-4];
	sub.f32 	%f142, %f141, %f3;
	mul.f32 	%f143, %f6, %f142;
	st.global.f32 	[%rd16+-4], %f143;
	ld.global.f32 	%f144, [%rd16];
	sub.f32 	%f145, %f144, %f3;
	mul.f32 	%f146, %f6, %f145;
	st.global.f32 	[%rd16], %f146;
	ld.global.f32 	%f147, [%rd16+4];
	sub.f32 	%f148, %f147, %f3;
	mul.f32 	%f149, %f6, %f148;
	st.global.f32 	[%rd16+4], %f149;
	ld.global.f32 	%f150, [%rd16+8];
	sub.f32 	%f151, %f150, %f3;
	mul.f32 	%f152, %f6, %f151;
	st.global.f32 	[%rd16+8], %f152;
	ld.global.f32 	%f153, [%rd16+12];
	sub.f32 	%f154, %f153, %f3;
	mul.f32 	%f155, %f6, %f154;
	st.global.f32 	[%rd16+12], %f155;
	ld.global.f32 	%f156, [%rd16+16];
	sub.f32 	%f157, %f156, %f3;
	mul.f32 	%f158, %f6, %f157;
	st.global.f32 	[%rd16+16], %f158;
	ld.global.f32 	%f159, [%rd16+20];
	sub.f32 	%f160, %f159, %f3;
	mul.f32 	%f161, %f6, %f160;
	st.global.f32 	[%rd16+20], %f161;
	ld.global.f32 	%f162, [%rd16+24];
	sub.f32 	%f163, %f162, %f3;
	mul.f32 	%f164, %f6, %f163;
	st.global.f32 	[%rd16+24], %f164;
	ld.global.f32 	%f165, [%rd16+28];
	sub.f32 	%f166, %f165, %f3;
	mul.f32 	%f167, %f6, %f166;
	st.global.f32 	[%rd16+28], %f167;
	add.s32 	%r13, %r13, 16;
	add.s64 	%rd16, %rd16, 64;
	setp.ne.s32 	%p3, %r13, 256;
	@%p3 bra 	$L__BB1_5;
	ret;

}
	// .globl	_Z9patch2colPKfPf
.visible .entry _Z9patch2colPKfPf(
	.param .u64 .ptr .align 1 _Z9patch2colPKfPf_param_0,
	.param .u64 .ptr .align 1 _Z9patch2colPKfPf_param_1
)
{
	.reg .pred 	%p<2>;
	.reg .b32 	%r<18>;
	.reg .b32 	%f<2>;
	.reg .b64 	%rd<9>;

	ld.param.u64 	%rd1, [_Z9patch2colPKfPf_param_0];
	ld.param.u64 	%rd2, [_Z9patch2colPKfPf_param_1];
	mov.u32 	%r1, %tid.x;
	setp.gt.u32 	%p1, %r1, 767;
	@%p1 bra 	$L__BB2_2;
	cvta.to.global.u64 	%rd3, %rd1;
	cvta.to.global.u64 	%rd4, %rd2;
	mov.u32 	%r2, %ctaid.x;
	shr.u32 	%r3, %r1, 4;
	and.b32  	%r4, %r3, 15;
	and.b32  	%r5, %r1, 15;
	shr.u32 	%r6, %r2, 2;
	and.b32  	%r7, %r6, 4194288;
	or.b32  	%r8, %r7, %r4;
	shl.b32 	%r9, %r2, 4;
	and.b32  	%r10, %r9, 1008;
	or.b32  	%r11, %r10, %r5;
	shl.b32 	%r12, %r1, 2;
	and.b32  	%r13, %r12, 3072;
	add.s32 	%r14, %r8, %r13;
	shl.b32 	%r15, %r14, 10;
	or.b32  	%r16, %r15, %r11;
	mul.wide.u32 	%rd5, %r16, 4;
	add.s64 	%rd6, %rd3, %rd5;
	ld.global.nc.f32 	%f1, [%rd6];
	mad.lo.s32 	%r17, %r2, 768, %r1;
	mul.wide.u32 	%rd7, %r17, 4;
	add.s64 	%rd8, %rd4, %rd7;
	st.global.f32 	[%rd8], %f1;
$L__BB2_2:
	ret;

}
	// .globl	_Z4attnPKfS0_S0_Pfi
.visible .entry _Z4attnPKfS0_S0_Pfi(
	.param .u64 .ptr .align 1 _Z4attnPKfS0_S0_Pfi_param_0,
	.param .u64 .ptr .align 1 _Z4attnPKfS0_S0_Pfi_param_1,
	.param .u64 .ptr .align 1 _Z4attnPKfS0_S0_Pfi_param_2,
	.param .u64 .ptr .align 1 _Z4attnPKfS0_S0_Pfi_param_3,
	.param .u32 _Z4attnPKfS0_S0_Pfi_param_4
)
{
	.reg .pred 	%p<38>;
	.reg .b32 	%r<205>;
	.reg .b32 	%f<437>;
	.reg .b64 	%rd<79>;

	ld.param.u64 	%rd6, [_Z4attnPKfS0_S0_Pfi_param_1];
	ld.param.u64 	%rd8, [_Z4attnPKfS0_S0_Pfi_param_2];
	ld.param.u32 	%r80, [_Z4attnPKfS0_S0_Pfi_param_4];
	cvta.to.global.u64 	%rd1, %rd8;
	mov.u32 	%r1, %ctaid.x;
	mov.u32 	%r2, %ctaid.y;
	mov.u32 	%r3, %tid.x;
	setp.gt.u32 	%p1, %r3, 31;
	@%p1 bra 	$L__BB3_52;
	setp.ne.s32 	%p2, %r3, 0;
	@%p2 bra 	$L__BB3_38;
	setp.lt.s32 	%p3, %r80, 1;
	mov.f32 	%f420, 0fE0AD78EC;
	@%p3 bra 	$L__BB3_17;
	ld.param.u64 	%rd76, [_Z4attnPKfS0_S0_Pfi_param_0];
	shl.b32 	%r82, %r1, 8;
	shl.b32 	%r83, %r2, 5;
	add.s32 	%r84, %r82, %r83;
	mov.f32 	%f70, 0f42000000;
	rsqrt.approx.f32 	%f1, %f70;
	cvta.to.global.u64 	%rd9, %rd76;
	mul.wide.u32 	%rd10, %r84, 4;
	add.s64 	%rd11, %rd9, %rd10;
	ld.global.nc.f32 	%f2, [%rd11];
	ld.global.nc.f32 	%f3, [%rd11+4];
	ld.global.nc.f32 	%f4, [%rd11+8];
	ld.global.nc.f32 	%f5, [%rd11+12];
	ld.global.nc.f32 	%f6, [%rd11+16];
	ld.global.nc.f32 	%f7, [%rd11+20];
	ld.global.nc.f32 	%f8, [%rd11+24];
	ld.global.nc.f32 	%f9, [%rd11+28];
	ld.global.nc.f32 	%f10, [%rd11+32];
	ld.global.nc.f32 	%f11, [%rd11+36];
	ld.global.nc.f32 	%f12, [%rd11+40];
	ld.global.nc.f32 	%f13, [%rd11+44];
	ld.global.nc.f32 	%f14, [%rd11+48];
	ld.global.nc.f32 	%f15, [%rd11+52];
	ld.global.nc.f32 	%f16, [%rd11+56];
	ld.global.nc.f32 	%f17, [%rd11+60];
	ld.global.nc.f32 	%f18, [%rd11+64];
	ld.global.nc.f32 	%f19, [%rd11+68];
	ld.global.nc.f32 	%f20, [%rd11+72];
	ld.global.nc.f32 	%f21, [%rd11+76];
	ld.global.nc.f32 	%f22, [%rd11+80];
	ld.global.nc.f32 	%f23, [%rd11+84];
	ld.global.nc.f32 	%f24, [%rd11+88];
	ld.global.nc.f32 	%f25, [%rd11+92];
	ld.global.nc.f32 	%f26, [%rd11+96];
	ld.global.nc.f32 	%f27, [%rd11+100];
	ld.global.nc.f32 	%f28, [%rd11+104];
	ld.global.nc.f32 	%f29, [%rd11+108];
	ld.global.nc.f32 	%f30, [%rd11+112];
	ld.global.nc.f32 	%f31, [%rd11+116];
	ld.global.nc.f32 	%f32, [%rd11+120];
	ld.global.nc.f32 	%f33, [%rd11+124];
	neg.s32 	%r179, %r80;
	mul.wide.u32 	%rd12, %r2, 128;
	cvta.to.global.u64 	%rd13, %rd6;
	add.s64 	%rd14, %rd12, %rd13;
	add.s64 	%rd78, %rd14, 64;
	mov.u32 	%r178, buf;
$L__BB3_4:
	ld.global.nc.f32 	%f71, [%rd78+-64];
	fma.rn.f32 	%f72, %f2, %f71, 0f00000000;
	ld.global.nc.f32 	%f73, [%rd78+-60];
	fma.rn.f32 	%f74, %f3, %f73, %f72;
	ld.global.nc.f32 	%f75, [%rd78+-56];
	fma.rn.f32 	%f76, %f4, %f75, %f74;
	ld.global.nc.f32 	%f77, [%rd78+-52];
	fma.rn.f32 	%f78, %f5, %f77, %f76;
	ld.global.nc.f32 	%f79, [%rd78+-48];
	fma.rn.f32 	%f80, %f6, %f79, %f78;
	ld.global.nc.f32 	%f81, [%rd78+-44];
	fma.rn.f32 	%f82, %f7, %f81, %f80;
	ld.global.nc.f32 	%f83, [%rd78+-40];
	fma.rn.f32 	%f84, %f8, %f83, %f82;
	ld.global.nc.f32 	%f85, [%rd78+-36];
	fma.rn.f32 	%f86, %f9, %f85, %f84;
	ld.global.nc.f32 	%f87, [%rd78+-32];
	fma.rn.f32 	%f88, %f10, %f87, %f86;
	ld.global.nc.f32 	%f89, [%rd78+-28];
	fma.rn.f32 	%f90, %f11, %f89, %f88;
	ld.global.nc.f32 	%f91, [%rd78+-24];
	fma.rn.f32 	%f92, %f12, %f91, %f90;
	ld.global.nc.f32 	%f93, [%rd78+-20];
	fma.rn.f32 	%f94, %f13, %f93, %f92;
	ld.global.nc.f32 	%f95, [%rd78+-16];
	fma.rn.f32 	%f96, %f14, %f95, %f94;
	ld.global.nc.f32 	%f97, [%rd78+-12];
	fma.rn.f32 	%f98, %f15, %f97, %f96;
	ld.global.nc.f32 	%f99, [%rd78+-8];
	fma.rn.f32 	%f100, %f16, %f99, %f98;
	ld.global.nc.f32 	%f101, [%rd78+-4];
	fma.rn.f32 	%f102, %f17, %f101, %f100;
	ld.global.nc.f32 	%f103, [%rd78];
	fma.rn.f32 	%f104, %f18, %f103, %f102;
	ld.global.nc.f32 	%f105, [%rd78+4];
	fma.rn.f32 	%f106, %f19, %f105, %f104;
	ld.global.nc.f32 	%f107, [%rd78+8];
	fma.rn.f32 	%f108, %f20, %f107, %f106;
	ld.global.nc.f32 	%f109, [%rd78+12];
	fma.rn.f32 	%f110, %f21, %f109, %f108;
	ld.global.nc.f32 	%f111, [%rd78+16];
	fma.rn.f32 	%f112, %f22, %f111, %f110;
	ld.global.nc.f32 	%f113, [%rd78+20];
	fma.rn.f32 	%f114, %f23, %f113, %f112;
	ld.global.nc.f32 	%f115, [%rd78+24];
	fma.rn.f32 	%f116, %f24, %f115, %f114;
	ld.global.nc.f32 	%f117, [%rd78+28];
	fma.rn.f32 	%f118, %f25, %f117, %f116;
	ld.global.nc.f32 	%f119, [%rd78+32];
	fma.rn.f32 	%f120, %f26, %f119, %f118;
	ld.global.nc.f32 	%f121, [%rd78+36];
	fma.rn.f32 	%f122, %f27, %f121, %f120;
	ld.global.nc.f32 	%f123, [%rd78+40];
	fma.rn.f32 	%f124, %f28, %f123, %f122;
	ld.global.nc.f32 	%f125, [%rd78+44];
	fma.rn.f32 	%f126, %f29, %f125, %f124;
	ld.global.nc.f32 	%f127, [%rd78+48];
	fma.rn.f32 	%f128, %f30, %f127, %f126;
	ld.global.nc.f32 	%f129, [%rd78+52];
	fma.rn.f32 	%f130, %f31, %f129, %f128;
	ld.global.nc.f32 	%f131, [%rd78+56];
	fma.rn.f32 	%f132, %f32, %f131, %f130;
	ld.global.nc.f32 	%f133, [%rd78+60];
	fma.rn.f32 	%f134, %f33, %f133, %f132;
	mul.f32 	%f135, %f134, %f1;
	st.shared.f32 	[%r178], %f135;
	add.s32 	%r179, %r179, 1;
	setp.ne.s32 	%p4, %r179, 0;
	add.s32 	%r178, %r178, 4;
	add.s64 	%rd78, %rd78, 1024;
	@%p4 bra 	$L__BB3_4;
	and.b32  	%r9, %r80, 15;
	setp.lt.u32 	%p5, %r80, 16;
	mov.b32 	%r180, 0;
	mov.f32 	%f420, 0fE0AD78EC;
	@%p5 bra 	$L__BB3_8;
	and.b32  	%r180, %r80, 2147483632;
	mov.u32 	%r87, buf;
	add.s32 	%r185, %r87, 32;
	neg.s32 	%r186, %r180;
	mov.f32 	%f420, 0fE0AD78EC;
$L__BB3_7:
	.pragma "nounroll";
	ld.shared.v4.f32 	{%f139, %f140, %f141, %f142}, [%r185+-32];
	max.f32 	%f143, %f420, %f139;
	max.f32 	%f144, %f143, %f140;
	max.f32 	%f145, %f144, %f141;
	max.f32 	%f146, %f145, %f142;
	ld.shared.v4.f32 	{%f147, %f148, %f149, %f150}, [%r185+-16];
	max.f32 	%f151, %f146, %f147;
	max.f32 	%f152, %f151, %f148;
	max.f32 	%f153, %f152, %f149;
	max.f32 	%f154, %f153, %f150;
	ld.shared.v4.f32 	{%f155, %f156, %f157, %f158}, [%r185];
	max.f32 	%f159, %f154, %f155;
	max.f32 	%f160, %f159, %f156;
	max.f32 	%f161, %f160, %f157;
	max.f32 	%f162, %f161, %f158;
	ld.shared.v4.f32 	{%f163, %f164, %f165, %f166}, [%r185+16];
	max.f32 	%f167, %f162, %f163;
	max.f32 	%f168, %f167, %f164;
	max.f32 	%f169, %f168, %f165;
	max.f32 	%f420, %f169, %f166;
	add.s32 	%r186, %r186, 16;
	add.s32 	%r185, %r185, 64;
	setp.eq.s32 	%p6, %r186, 0;
	@%p6 bra 	$L__BB3_8;
	bra.uni 	$L__BB3_7;
$L__BB3_8:
	setp.eq.s32 	%p7, %r9, 0;
	@%p7 bra 	$L__BB3_17;
	and.b32  	%r13, %r80, 7;
	setp.lt.u32 	%p8, %r9, 8;
	@%p8 bra 	$L__BB3_11;
	shl.b32 	%r88, %r180, 2;
	mov.u32 	%r89, buf;
	add.s32 	%r90, %r89, %r88;
	ld.shared.f32 	%f171, [%r90];
	max.f32 	%f172, %f420, %f171;
	ld.shared.f32 	%f173, [%r90+4];
	max.f32 	%f174, %f172, %f173;
	ld.shared.f32 	%f175, [%r90+8];
	max.f32 	%f176, %f174, %f175;
	ld.shared.f32 	%f177, [%r90+12];
	max.f32 	%f178, %f176, %f177;
	ld.shared.f32 	%f179, [%r90+16];
	max.f32 	%f180, %f178, %f179;
	ld.shared.f32 	%f181, [%r90+20];
	max.f32 	%f182, %f180, %f181;
	ld.shared.f32 	%f183, [%r90+24];
	max.f32 	%f184, %f182, %f183;
	ld.shared.f32 	%f185, [%r90+28];
	max.f32 	%f420, %f184, %f185;
	add.s32 	%r180, %r180, 8;
$L__BB3_11:
	setp.eq.s32 	%p9, %r13, 0;
	@%p9 bra 	$L__BB3_17;
	and.b32  	%r16, %r80, 3;
	setp.lt.u32 	%p10, %r13, 4;
	@%p10 bra 	$L__BB3_14;
	shl.b32 	%r91, %r180, 2;
	mov.u32 	%r92, buf;
	add.s32 	%r93, %r92, %r91;
	ld.shared.f32 	%f187, [%r93];
	max.f32 	%f188, %f420, %f187;
	ld.shared.f32 	%f189, [%r93+4];
	max.f32 	%f190, %f188, %f189;
	ld.shared.f32 	%f191, [%r93+8];
	max.f32 	%f192, %f190, %f191;
	ld.shared.f32 	%f193, [%r93+12];
	max.f32 	%f420, %f192, %f193;
	add.s32 	%r180, %r180, 4;
$L__BB3_14:
	setp.eq.s32 	%p11, %r16, 0;
	@%p11 bra 	$L__BB3_17;
	shl.b32 	%r94, %r180, 2;
	mov.u32 	%r95, buf;
	add.s32 	%r184, %r95, %r94;
	neg.s32 	%r183, %r16;
$L__BB3_16:
	.pragma "nounroll";
	ld.shared.f32 	%f194, [%r184];
	max.f32 	%f420, %f420, %f194;
	add.s32 	%r184, %r184, 4;
	add.s32 	%r183, %r183, 1;
	setp.ne.s32 	%p12, %r183, 0;
	@%p12 bra 	$L__BB3_16;
$L__BB3_17:
	setp.lt.s32 	%p13, %r80, 1;
	mov.f32 	%f426, 0f00000000;
	@%p13 bra 	$L__BB3_26;
	and.b32  	%r25, %r80, 3;
	setp.lt.u32 	%p14, %r80, 4;
	mov.f32 	%f426, 0f00000000;
	mov.b32 	%r187, 0;
	@%p14 bra 	$L__BB3_21;
	and.b32  	%r187, %r80, 2147483644;
	neg.s32 	%r190, %r187;
	mov.f32 	%f426, 0f00000000;
	mov.u32 	%r189, buf;
$L__BB3_20:
	.pragma "nounroll";
	ld.shared.v4.f32 	{%f199, %f200, %f201, %f202}, [%r189];
	sub.f32 	%f203, %f199, %f420;
	fma.rn.f32 	%f204, %f203, 0f3BBB989D, 0f3F000000;
	cvt.sat.f32.f32 	%f205, %f204;
	mov.f32 	%f206, 0f4B400001;
	mov.f32 	%f207, 0f437C0000;
	fma.rm.f32 	%f208, %f205, %f207, %f206;
	add.f32 	%f209, %f208, 0fCB40007F;
	neg.f32 	%f210, %f209;
	fma.rn.f32 	%f211, %f203, 0f3FB8AA3B, %f210;
	fma.rn.f32 	%f212, %f203, 0f32A57060, %f211;
	mov.b32 	%r98, %f208;
	shl.b32 	%r99, %r98, 23;
	mov.b32 	%f213, %r99;
	ex2.approx.ftz.f32 	%f214, %f212;
	mul.f32 	%f215, %f214, %f213;
	add.f32 	%f216, %f426, %f215;
	sub.f32 	%f217, %f200, %f420;
	fma.rn.f32 	%f218, %f217, 0f3BBB989D, 0f3F000000;
	cvt.sat.f32.f32 	%f219, %f218;
	fma.rm.f32 	%f220, %f219, %f207, %f206;
	add.f32 	%f221, %f220, 0fCB40007F;
	neg.f32 	%f222, %f221;
	fma.rn.f32 	%f223, %f217, 0f3FB8AA3B, %f222;
	fma.rn.f32 	%f224, %f217, 0f32A57060, %f223;
	mov.b32 	%r100, %f220;
	shl.b32 	%r101, %r100, 23;
	mov.b32 	%f225, %r101;
	ex2.approx.ftz.f32 	%f226, %f224;
	mul.f32 	%f227, %f226, %f225;
	add.f32 	%f228, %f216, %f227;
	sub.f32 	%f229, %f201, %f420;
	fma.rn.f32 	%f230, %f229, 0f3BBB989D, 0f3F000000;
	cvt.sat.f32.f32 	%f231, %f230;
	fma.rm.f32 	%f232, %f231, %f207, %f206;
	add.f32 	%f233, %f232, 0fCB40007F;
	neg.f32 	%f234, %f233;
	fma.rn.f32 	%f235, %f229, 0f3FB8AA3B, %f234;
	fma.rn.f32 	%f236, %f229, 0f32A57060, %f235;
	mov.b32 	%r102, %f232;
	shl.b32 	%r103, %r102, 23;
	mov.b32 	%f237, %r103;
	ex2.approx.ftz.f32 	%f238, %f236;
	mul.f32 	%f239, %f238, %f237;
	add.f32 	%f240, %f228, %f239;
	sub.f32 	%f241, %f202, %f420;
	fma.rn.f32 	%f242, %f241, 0f3BBB989D, 0f3F000000;
	cvt.sat.f32.f32 	%f243, %f242;
	fma.rm.f32 	%f244, %f243, %f207, %f206;
	add.f32 	%f245, %f244, 0fCB40007F;
	neg.f32 	%f246, %f245;
	fma.rn.f32 	%f247, %f241, 0f3FB8AA3B, %f246;
	fma.rn.f32 	%f248, %f241, 0f32A57060, %f247;
	mov.b32 	%r104, %f244;
	shl.b32 	%r105, %r104, 23;
	mov.b32 	%f249, %r105;
	ex2.approx.ftz.f32 	%f250, %f248;
	mul.f32 	%f251, %f250, %f249;
	st.shared.v4.f32 	[%r189], {%f215, %f227, %f239, %f251};
	add.f32 	%f426, %f240, %f251;
	add.s32 	%r190, %r190, 4;
	add.s32 	%r189, %r189, 16;
	setp.eq.s32 	%p15, %r190, 0;
	@%p15 bra 	$L__BB3_21;
	bra.uni 	$L__BB3_20;
$L__BB3_21:
	setp.eq.s32 	%p16, %r25, 0;
	@%p16 bra 	$L__BB3_26;
	setp.eq.s32 	%p17, %r25, 1;
	@%p17 bra 	$L__BB3_24;
	shl.b32 	%r106, %r187, 2;
	mov.u32 	%r107, buf;
	add.s32 	%r108, %r107, %r106;
	ld.shared.f32 	%f253, [%r108];
	sub.f32 	%f254, %f253, %f420;
	fma.rn.f32 	%f255, %f254, 0f3BBB989D, 0f3F000000;
	cvt.sat.f32.f32 	%f256, %f255;
	mov.f32 	%f257, 0f4B400001;
	mov.f32 	%f258, 0f437C0000;
	fma.rm.f32 	%f259, %f256, %f258, %f257;
	add.f32 	%f260, %f259, 0fCB40007F;
	neg.f32 	%f261, %f260;
	fma.rn.f32 	%f262, %f254, 0f3FB8AA3B, %f261;
	fma.rn.f32 	%f263, %f254, 0f32A57060, %f262;
	mov.b32 	%r109, %f259;
	shl.b32 	%r110, %r109, 23;
	mov.b32 	%f264, %r110;
	ex2.approx.ftz.f32 	%f265, %f263;
	mul.f32 	%f266, %f265, %f264;
	st.shared.f32 	[%r108], %f266;
	add.f32 	%f267, %f426, %f266;
	ld.shared.f32 	%f268, [%r108+4];
	sub.f32 	%f269, %f268, %f420;
	fma.rn.f32 	%f270, %f269, 0f3BBB989D, 0f3F000000;
	cvt.sat.f32.f32 	%f271, %f270;
	fma.rm.f32 	%f272, %f271, %f258, %f257;
	add.f32 	%f273, %f272, 0fCB40007F;
	neg.f32 	%f274, %f273;
	fma.rn.f32 	%f275, %f269, 0f3FB8AA3B, %f274;
	fma.rn.f32 	%f276, %f269, 0f32A57060, %f275;
	mov.b32 	%r111, %f272;
	shl.b32 	%r112, %r111, 23;
	mov.b32 	%f277, %r112;
	ex2.approx.ftz.f32 	%f278, %f276;
	mul.f32 	%f279, %f278, %f277;
	st.shared.f32 	[%r108+4], %f279;
	add.f32 	%f426, %f267, %f279;
	add.s32 	%r187, %r187, 2;
$L__BB3_24:
	and.b32  	%r113, %r80, 1;
	setp.eq.b32 	%p18, %r113, 1;
	not.pred 	%p19, %p18;
	@%p19 bra 	$L__BB3_26;
	shl.b32 	%r114, %r187, 2;
	mov.u32 	%r115, buf;
	add.s32 	%r116, %r115, %r114;
	ld.shared.f32 	%f280, [%r116];
	sub.f32 	%f281, %f280, %f420;
	fma.rn.f32 	%f282, %f281, 0f3BBB989D, 0f3F000000;
	cvt.sat.f32.f32 	%f283, %f282;
	mov.f32 	%f284, 0f4B400001;
	mov.f32 	%f285, 0f437C0000;
	fma.rm.f32 	%f286, %f283, %f285, %f284;
	add.f32 	%f287, %f286, 0fCB40007F;
	neg.f32 	%f288, %f287;
	fma.rn.f32 	%f289, %f281, 0f3FB8AA3B, %f288;
	fma.rn.f32 	%f290, %f281, 0f32A57060, %f289;
	mov.b32 	%r117, %f286;
	shl.b32 	%r118, %r117, 23;
	mov.b32 	%f291, %r118;
	ex2.approx.ftz.f32 	%f292, %f290;
	mul.f32 	%f293, %f292, %f291;
	st.shared.f32 	[%r116], %f293;
	add.f32 	%f426, %f426, %f293;
$L__BB3_26:
	setp.lt.s32 	%p20, %r80, 1;
	@%p20 bra 	$L__BB3_38;
	and.b32  	%r35, %r80, 7;
	setp.lt.u32 	%p21, %r80, 8;
	mov.b32 	%r193, 0;
	@%p21 bra 	$L__BB3_30;
	and.b32  	%r193, %r80, 2147483640;
	mov.u32 	%r121, buf;
	add.s32 	%r191, %r121, 16;
	neg.s32 	%r192, %r193;
$L__BB3_29:
	.pragma "nounroll";
	ld.shared.v4.f32 	{%f294, %f295, %f296, %f297}, [%r191+-16];
	div.rn.f32 	%f298, %f294, %f426;
	div.rn.f32 	%f299, %f295, %f426;
	div.rn.f32 	%f300, %f296, %f426;
	div.rn.f32 	%f301, %f297, %f426;
	st.shared.v4.f32 	[%r191+-16], {%f298, %f299, %f300, %f301};
	ld.shared.v4.f32 	{%f302, %f303, %f304, %f305}, [%r191];
	div.rn.f32 	%f306, %f302, %f426;
	div.rn.f32 	%f307, %f303, %f426;
	div.rn.f32 	%f308, %f304, %f426;
	div.rn.f32 	%f309, %f305, %f426;
	st.shared.v4.f32 	[%r191], {%f306, %f307, %f308, %f309};
	add.s32 	%r192, %r192, 8;
	add.s32 	%r191, %r191, 32;
	setp.ne.s32 	%p22, %r192, 0;
	@%p22 bra 	$L__BB3_29;
$L__BB3_30:
	setp.eq.s32 	%p23, %r35, 0;
	@%p23 bra 	$L__BB3_38;
	and.b32  	%r47, %r80, 3;
	setp.lt.u32 	%p24, %r35, 4;
	@%p24 bra 	$L__BB3_33;
	shl.b32 	%r122, %r193, 2;
	mov.u32 	%r123, buf;
	add.s32 	%r124, %r123, %r122;
	ld.shared.f32 	%f310, [%r124];
	div.rn.f32 	%f311, %f310, %f426;
	st.shared.f32 	[%r124], %f311;
	ld.shared.f32 	%f312, [%r124+4];
	div.rn.f32 	%f313, %f312, %f426;
	st.shared.f32 	[%r124+4], %f313;
	ld.shared.f32 	%f314, [%r124+8];
	div.rn.f32 	%f315, %f314, %f426;
	st.shared.f32 	[%r124+8], %f315;
	ld.shared.f32 	%f316, [%r124+12];
	div.rn.f32 	%f317, %f316, %f426;
	st.shared.f32 	[%r124+12], %f317;
	add.s32 	%r193, %r193, 4;
$L__BB3_33:
	setp.eq.s32 	%p25, %r47, 0;
	@%p25 bra 	$L__BB3_38;
	setp.eq.s32 	%p26, %r47, 1;
	@%p26 bra 	$L__BB3_36;
	shl.b32 	%r125, %r193, 2;
	mov.u32 	%r126, buf;
	add.s32 	%r127, %r126, %r125;
	ld.shared.f32 	%f318, [%r127];
	div.rn.f32 	%f319, %f318, %f426;
	st.shared.f32 	[%r127], %f319;
	ld.shared.f32 	%f320, [%r127+4];
	div.rn.f32 	%f321, %f320, %f426;
	st.shared.f32 	[%r127+4], %f321;
	add.s32 	%r193, %r193, 2;
$L__BB3_36:
	and.b32  	%r128, %r80, 1;
	setp.eq.b32 	%p27, %r128, 1;
	not.pred 	%p28, %p27;
	@%p28 bra 	$L__BB3_38;
	shl.b32 	%r129, %r193, 2;
	mov.u32 	%r130, buf;
	add.s32 	%r131, %r130, %r129;
	ld.shared.f32 	%f322, [%r131];
	div.rn.f32 	%f323, %f322, %f426;
	st.shared.f32 	[%r131], %f323;
$L__BB3_38:
	bar.sync 	0;
	setp.lt.s32 	%p29, %r80, 1;
	mov.f32 	%f436, 0f00000000;
	@%p29 bra 	$L__BB3_51;
	shl.b32 	%r52, %r2, 5;
	add.s32 	%r53, %r52, %r3;
	and.b32  	%r54, %r80, 15;
	setp.lt.u32 	%p30, %r80, 16;
	mov.f32 	%f436, 0f00000000;
	mov.b32 	%r200, 0;
	@%p30 bra 	$L__BB3_42;
	and.b32  	%r200, %r80, 2147483632;
	neg.s32 	%r198, %r200;
	mov.u32 	%r134, buf;
	add.s32 	%r196, %r134, 32;
	add.s32 	%r197, %r53, 2048;
	mov.f32 	%f436, 0f00000000;
$L__BB3_41:
	.pragma "nounroll";
	ld.shared.v4.f32 	{%f328, %f329, %f330, %f331}, [%r196+-32];
	add.s32 	%r135, %r197, -2048;
	mul.wide.u32 	%rd15, %r135, 4;
	add.s64 	%rd16, %rd1, %rd15;
	ld.global.nc.f32 	%f332, [%rd16];
	fma.rn.f32 	%f333, %f328, %f332, %f436;
	add.s32 	%r136, %r197, -1792;
	mul.wide.u32 	%rd17, %r136, 4;
	add.s64 	%rd18, %rd1, %rd17;
	ld.global.nc.f32 	%f334, [%rd18];
	fma.rn.f32 	%f335, %f329, %f334, %f333;
	add.s32 	%r137, %r197, -1536;
	mul.wide.u32 	%rd19, %r137, 4;
	add.s64 	%rd20, %rd1, %rd19;
	ld.global.nc.f32 	%f336, [%rd20];
	fma.rn.f32 	%f337, %f330, %f336, %f335;
	add.s32 	%r138, %r197, -1280;
	mul.wide.u32 	%rd21, %r138, 4;
	add.s64 	%rd22, %rd1, %rd21;
	ld.global.nc.f32 	%f338, [%rd22];
	fma.rn.f32 	%f339, %f331, %f338, %f337;
	ld.shared.v4.f32 	{%f340, %f341, %f342, %f343}, [%r196+-16];
	add.s32 	%r139, %r197, -1024;
	mul.wide.u32 	%rd23, %r139, 4;
	add.s64 	%rd24, %rd1, %rd23;
	ld.global.nc.f32 	%f344, [%rd24];
	fma.rn.f32 	%f345, %f340, %f344, %f339;
	add.s32 	%r140, %r197, -768;
	mul.wide.u32 	%rd25, %r140, 4;
	add.s64 	%rd26, %rd1, %rd25;
	ld.global.nc.f32 	%f346, [%rd26];
	fma.rn.f32 	%f347, %f341, %f346, %f345;
	add.s32 	%r141, %r197, -512;
	mul.wide.u32 	%rd27, %r141, 4;
	add.s64 	%rd28, %rd1, %rd27;
	ld.global.nc.f32 	%f348, [%rd28];
	fma.rn.f32 	%f349, %f342, %f348, %f347;
	add.s32 	%r142, %r197, -256;
	mul.wide.u32 	%rd29, %r142, 4;
	add.s64 	%rd30, %rd1, %rd29;
	ld.global.nc.f32 	%f350, [%rd30];
	fma.rn.f32 	%f351, %f343, %f350, %f349;
	ld.shared.v4.f32 	{%f352, %f353, %f354, %f355}, [%r196];
	add.s32 	%r143, %r197, 1792;
	mul.wide.u32 	%rd31, %r197, 4;
	add.s64 	%rd32, %rd1, %rd31;
	ld.global.nc.f32 	%f356, [%rd32];
	fma.rn.f32 	%f357, %f352, %f356, %f351;
	add.s32 	%r144, %r197, 256;
	mul.wide.u32 	%rd33, %r144, 4;
	add.s64 	%rd34, %rd1, %rd33;
	ld.global.nc.f32 	%f358, [%rd34];
	fma.rn.f32 	%f359, %f353, %f358, %f357;
	add.s32 	%r145, %r197, 512;
	mul.wide.u32 	%rd35, %r145, 4;
	add.s64 	%rd36, %rd1, %rd35;
	ld.global.nc.f32 	%f360, [%rd36];
	fma.rn.f32 	%f361, %f354, %f360, %f359;
	add.s32 	%r146, %r197, 768;
	mul.wide.u32 	%rd37, %r146, 4;
	add.s64 	%rd38, %rd1, %rd37;
	ld.global.nc.f32 	%f362, [%rd38];
	fma.rn.f32 	%f363, %f355, %f362, %f361;
	ld.shared.v4.f32 	{%f364, %f365, %f366, %f367}, [%r196+16];
	add.s32 	%r147, %r197, 1024;
	mul.wide.u32 	%rd39, %r147, 4;
	add.s64 	%rd40, %rd1, %rd39;
	ld.global.nc.f32 	%f368, [%rd40];
	fma.rn.f32 	%f369, %f364, %f368, %f363;
	add.s32 	%r148, %r197, 1280;
	mul.wide.u32 	%rd41, %r148, 4;
	add.s64 	%rd42, %rd1, %rd41;
	ld.global.nc.f32 	%f370, [%rd42];
	fma.rn.f32 	%f371, %f365, %f370, %f369;
	add.s32 	%r149, %r197, 1536;
	mul.wide.u32 	%rd43, %r149, 4;
	add.s64 	%rd44, %rd1, %rd43;
	ld.global.nc.f32 	%f372, [%rd44];
	fma.rn.f32 	%f373, %f366, %f372, %f371;
	mul.wide.u32 	%rd45, %r143, 4;
	add.s64 	%rd46, %rd1, %rd45;
	ld.global.nc.f32 	%f374, [%rd46];
	fma.rn.f32 	%f436, %f367, %f374, %f373;
	add.s32 	%r198, %r198, 16;
	add.s32 	%r197, %r197, 4096;
	add.s32 	%r196, %r196, 64;
	setp.ne.s32 	%p31, %r198, 0;
	@%p31 bra 	$L__BB3_41;
$L__BB3_42:
	setp.eq.s32 	%p32, %r54, 0;
	@%p32 bra 	$L__BB3_51;
	and.b32  	%r65, %r80, 7;
	setp.lt.u32 	%p33, %r54, 8;
	@%p33 bra 	$L__BB3_45;
	shl.b32 	%r150, %r200, 2;
	mov.u32 	%r151, buf;
	add.s32 	%r152, %r151, %r150;
	ld.shared.f32 	%f376, [%r152];
	shl.b32 	%r153, %r200, 8;
	add.s32 	%r154, %r53, %r153;
	mul.wide.u32 	%rd47, %r154, 4;
	add.s64 	%rd48, %rd1, %rd47;
	ld.global.nc.f32 	%f377, [%rd48];
	fma.rn.f32 	%f378, %f376, %f377, %f436;
	ld.shared.f32 	%f379, [%r152+4];
	add.s32 	%r155, %r154, 256;
	mul.wide.u32 	%rd49, %r155, 4;
	add.s64 	%rd50, %rd1, %rd49;
	ld.global.nc.f32 	%f380, [%rd50];
	fma.rn.f32 	%f381, %f379, %f380, %f378;
	ld.shared.f32 	%f382, [%r152+8];
	add.s32 	%r156, %r154, 512;
	mul.wide.u32 	%rd51, %r156, 4;
	add.s64 	%rd52, %rd1, %rd51;
	ld.global.nc.f32 	%f383, [%rd52];
	fma.rn.f32 	%f384, %f382, %f383, %f381;
	ld.shared.f32 	%f385, [%r152+12];
	add.s32 	%r157, %r154, 768;
	mul.wide.u32 	%rd53, %r157, 4;
	add.s64 	%rd54, %rd1, %rd53;
	ld.global.nc.f32 	%f386, [%rd54];
	fma.rn.f32 	%f387, %f385, %f386, %f384;
	ld.shared.f32 	%f388, [%r152+16];
	add.s32 	%r158, %r154, 1024;
	mul.wide.u32 	%rd55, %r158, 4;
	add.s64 	%rd56, %rd1, %rd55;
	ld.global.nc.f32 	%f389, [%rd56];
	fma.rn.f32 	%f390, %f388, %f389, %f387;
	ld.shared.f32 	%f391, [%r152+20];
	add.s32 	%r159, %r154, 1280;
	mul.wide.u32 	%rd57, %r159, 4;
	add.s64 	%rd58, %rd1, %rd57;
	ld.global.nc.f32 	%f392, [%rd58];
	fma.rn.f32 	%f393, %f391, %f392, %f390;
	ld.shared.f32 	%f394, [%r152+24];
	add.s32 	%r160, %r154, 1536;
	mul.wide.u32 	%rd59, %r160, 4;
	add.s64 	%rd60, %rd1, %rd59;
	ld.global.nc.f32 	%f395, [%rd60];
	fma.rn.f32 	%f396, %f394, %f395, %f393;
	ld.shared.f32 	%f397, [%r152+28];
	add.s32 	%r161, %r154, 1792;
	mul.wide.u32 	%rd61, %r161, 4;
	add.s64 	%rd62, %rd1, %rd61;
	ld.global.nc.f32 	%f398, [%rd62];
	fma.rn.f32 	%f436, %f397, %f398, %f396;
	add.s32 	%r200, %r200, 8;
$L__BB3_45:
	setp.eq.s32 	%p34, %r65, 0;
	@%p34 bra 	$L__BB3_51;
	and.b32  	%r68, %r80, 3;
	setp.lt.u32 	%p35, %r65, 4;
	@%p35 bra 	$L__BB3_48;
	shl.b32 	%r162, %r200, 2;
	mov.u32 	%r163, buf;
	add.s32 	%r164, %r163, %r162;
	ld.shared.f32 	%f400, [%r164];
	shl.b32 	%r165, %r200, 8;
	add.s32 	%r166, %r53, %r165;
	mul.wide.u32 	%rd63, %r166, 4;
	add.s64 	%rd64, %rd1, %rd63;
	ld.global.nc.f32 	%f401, [%rd64];
	fma.rn.f32 	%f402, %f400, %f401, %f436;
	ld.shared.f32 	%f403, [%r164+4];
	add.s32 	%r167, %r166, 256;
	mul.wide.u32 	%rd65, %r167, 4;
	add.s64 	%rd66, %rd1, %rd65;
	ld.global.nc.f32 	%f404, [%rd66];
	fma.rn.f32 	%f405, %f403, %f404, %f402;
	ld.shared.f32 	%f406, [%r164+8];
	add.s32 	%r168, %r166, 512;
	mul.wide.u32 	%rd67, %r168, 4;
	add.s64 	%rd68, %rd1, %rd67;
	ld.global.nc.f32 	%f407, [%rd68];
	fma.rn.f32 	%f408, %f406, %f407, %f405;
	ld.shared.f32 	%f409, [%r164+12];
	add.s32 	%r169, %r166, 768;
	mul.wide.u32 	%rd69, %r169, 4;
	add.s64 	%rd70, %rd1, %rd69;
	ld.global.nc.f32 	%f410, [%rd70];
	fma.rn.f32 	%f436, %f409, %f410, %f408;
	add.s32 	%r200, %r200, 4;
$L__BB3_48:
	setp.eq.s32 	%p36, %r68, 0;
	@%p36 bra 	$L__BB3_51;
	shl.b32 	%r170, %r200, 8;
	add.s32 	%r171, %r3, %r170;
	add.s32 	%r204, %r171, %r52;
	shl.b32 	%r172, %r200, 2;
	mov.u32 	%r173, buf;
	add.s32 	%r203, %r173, %r172;
	neg.s32 	%r202, %r68;
$L__BB3_50:
	.pragma "nounroll";
	ld.shared.f32 	%f411, [%r203];
	mul.wide.u32 	%rd71, %r204, 4;
	add.s64 	%rd72, %rd1, %rd71;
	ld.global.nc.f32 	%f412, [%rd72];
	fma.rn.f32 	%f436, %f411, %f412, %f436;
	add.s32 	%r204, %r204, 256;
	add.s32 	%r203, %r203, 4;
	add.s32 	%r202, %r202, 1;
	setp.ne.s32 	%p37, %r202, 0;
	@%p37 bra 	$L__BB3_50;
$L__BB3_51:
	ld.param.u64 	%rd77, [_Z4attnPKfS0_S0_Pfi_param_3];
	shl.b32 	%r174, %r1, 8;
	shl.b32 	%r175, %r2, 5;
	add.s32 	%r176, %r175, %r3;
	add.s32 	%r177, %r176, %r174;
	cvta.to.global.u64 	%rd73, %rd77;
	mul.wide.u32 	%rd74, %r177, 4;
	add.s64 	%rd75, %rd73, %rd74;
	st.global.f32 	[%rd75], %f436;
$L__BB3_52:
	ret;

}
	// .globl	_Z11gelu_kernelPfi
.visible .entry _Z11gelu_kernelPfi(
	.param .u64 .ptr .align 1 _Z11gelu_kernelPfi_param_0,
	.param .u32 _Z11gelu_kernelPfi_param_1
)
{
	.reg .pred 	%p<4>;
	.reg .b32 	%r<6>;
	.reg .b32 	%f<24>;
	.reg .b64 	%rd<5>;

	ld.param.u64 	%rd1, [_Z11gelu_kernelPfi_param_0];
	ld.param.u32 	%r2, [_Z11gelu_kernelPfi_param_1];
	mov.u32 	%r3, %ctaid.x;
	shl.b32 	%r4, %r3, 8;
	mov.u32 	%r5, %tid.x;
	add.s32 	%r1, %r4, %r5;
	setp.ge.s32 	%p1, %r1, %r2;
	@%p1 bra 	$L__BB4_2;
	cvta.to.global.u64 	%rd2, %rd1;
	mul.wide.s32 	%rd3, %r1, 4;
	add.s64 	%rd4, %rd2, %rd3;
	ld.global.f32 	%f1, [%rd4];
	mul.f32 	%f2, %f1, 0f3F000000;
	mul.f32 	%f3, %f1, 0f3D372713;
	mul.f32 	%f4, %f1, %f3;
	fma.rn.f32 	%f5, %f1, %f4, %f1;
	mul.f32 	%f6, %f5, 0f3F4C422A;
	abs.f32 	%f7, %f6;
	mul.f32 	%f8, %f7, 0f4038AA3B;
	ex2.approx.ftz.f32 	%f9, %f8;
	add.f32 	%f10, %f9, 0f3F800000;
	rcp.approx.ftz.f32 	%f11, %f10;
	fma.rn.f32 	%f12, %f11, 0fC0000000, 0f3F800000;
	setp.ge.f32 	%p2, %f7, 0f41102CB4;
	selp.f32 	%f13, 0f3F800000, %f12, %p2;
	copysign.f32 	%f14, %f6, %f13;
	mul.f32 	%f15, %f6, %f6;
	fma.rn.f32 	%f16, %f15, 0f3C80F082, 0fBD563CAE;
	fma.rn.f32 	%f17, %f16, %f15, 0f3E085941;
	fma.rn.f32 	%f18, %f17, %f15, 0fBEAAA9ED;
	fma.rn.f32 	%f19, %f18, %f15, 0f00000000;
	fma.rn.f32 	%f20, %f19, %f6, %f6;
	setp.ge.f32 	%p3, %f7, 0f3F19999A;
	selp.f32 	%f21, %f14, %f20, %p3;
	add.f32 	%f22, %f21, 0f3F800000;
	mul.f32 	%f23, %f2, %f22;
	st.global.f32 	[%rd4], %f23;
$L__BB4_2:
	ret;

}
	// .globl	_Z11point_embedPKfPKiS0_S0_Pf
.visible .entry _Z11point_embedPKfPKiS0_S0_Pf(
	.param .u64 .ptr .align 1 _Z11point_embedPKfPKiS0_S0_Pf_param_0,
	.param .u64 .ptr .align 1 _Z11point_embedPKfPKiS0_S0_Pf_param_1,
	.param .u64 .ptr .align 1 _Z11point_embedPKfPKiS0_S0_Pf_param_2,
	.param .u64 .ptr .align 1 _Z11point_embedPKfPKiS0_S0_Pf_param_3,
	.param .u64 .ptr .align 1 _Z11point_embedPKfPKiS0_S0_Pf_param_4
)
{
	.reg .pred 	%p<2>;
	.reg .b32 	%r<9>;
	.reg .b32 	%f<9>;
	.reg .b64 	%rd<21>;

	ld.param.u64 	%rd1, [_Z11point_embedPKfPKiS0_S0_Pf_param_0];
	ld.param.u64 	%rd2, [_Z11point_embedPKfPKiS0_S0_Pf_param_1];
	ld.param.u64 	%rd3, [_Z11point_embedPKfPKiS0_S0_Pf_param_2];
	ld.param.u64 	%rd4, [_Z11point_embedPKfPKiS0_S0_Pf_param_3];
	ld.param.u64 	%rd5, [_Z11point_embedPKfPKiS0_S0_Pf_param_4];
	mov.u32 	%r1, %tid.x;
	setp.gt.u32 	%p1, %r1, 255;
	@%p1 bra 	$L__BB5_2;
	cvta.to.global.u64 	%rd6, %rd1;
	cvta.to.global.u64 	%rd7, %rd3;
	cvta.to.global.u64 	%rd8, %rd2;
	cvta.to.global.u64 	%rd9, %rd4;
	cvta.to.global.u64 	%rd10, %rd5;
	mov.u32 	%r2, %ctaid.x;
	shl.b32 	%r3, %r2, 1;
	mul.wide.u32 	%rd11, %r3, 4;
	add.s64 	%rd12, %rd6, %rd11;
	ld.global.nc.f32 	%f1, [%rd12];
	ld.global.nc.f32 	%f2, [%rd12+4];
	mul.wide.u32 	%rd13, %r1, 4;
	add.s64 	%rd14, %rd7, %rd13;
	ld.global.nc.f32 	%f3, [%rd14];
	ld.global.nc.f32 	%f4, [%rd14+1024];
	mul.f32 	%f5, %f2, %f4;
	fma.rn.f32 	%f6, %f1, %f3, %f5;
	mul.wide.u32 	%rd15, %r2, 4;
	add.s64 	%rd16, %rd8, %rd15;
	ld.global.nc.u32 	%r4, [%rd16];
	shl.b32 	%r5, %r4, 8;
	add.s32 	%r6, %r5, %r1;
	mul.wide.s32 	%rd17, %r6, 4;
	add.s64 	%rd18, %rd9, %rd17;
	ld.global.nc.f32 	%f7, [%rd18];
	add.f32 	%f8, %f6, %f7;
	shl.b32 	%r7, %r2, 8;
	add.s32 	%r8, %r7, %r1;
	mul.wide.u32 	%rd19, %r8, 4;
	add.s64 	%rd20, %rd10, %rd19;
	st.global.f32 	[%rd20], %f8;
$L__BB5_2:
	ret;

}
	// .globl	_Z15mask_downsamplePKfPf
.visible .entry _Z15mask_downsamplePKfPf(
	.param .u64 .ptr .align 1 _Z15mask_downsamplePKfPf_param_0,
	.param .u64 .ptr .align 1 _Z15mask_downsamplePKfPf_param_1
)
{
	.reg .b32 	%r<8>;
	.reg .b32 	%f<514>;
	.reg .b64 	%rd<9>;

	ld.param.u64 	%rd1, [_Z15mask_downsamplePKfPf_param_0];
	ld.param.u64 	%rd2, [_Z15mask_downsamplePKfPf_param_1];
	cvta.to.global.u64 	%rd3, %rd1;
	mov.u32 	%r1, %ctaid.y;
	mov.u32 	%r2, %ctaid.x;
	shl.b32 	%r3, %r2, 4;
	shl.b32 	%r4, %r1, 14;
	add.s32 	%r5, %r3, %r4;
	mul.wide.u32 	%rd4, %r5, 4;
	add.s64 	%rd5, %rd3, %rd4;
	ld.global.nc.f32 	%f1, [%rd5];
	add.f32 	%f2, %f1, 0f00000000;
	ld.global.nc.f32 	%f3, [%rd5+4];
	add.f32 	%f4, %f2, %f3;
	ld.global.nc.f32 	%f5, [%rd5+8];
	add.f32 	%f6, %f4, %f5;
	ld.global.nc.f32 	%f7, [%rd5+12];
	add.f32 	%f8, %f6, %f7;
	ld.global.nc.f32 	%f9, [%rd5+16];
	add.f32 	%f10, %f8, %f9;
	ld.global.nc.f32 	%f11, [%rd5+20];
	add.f32 	%f12, %f10, %f11;
	ld.global.nc.f32 	%f13, [%rd5+24];
	add.f32 	%f14, %f12, %f13;
	ld.global.nc.f32 	%f15, [%rd5+28];
	add.f32 	%f16, %f14, %f15;
	ld.global.nc.f32 	%f17, [%rd5+32];
	add.f32 	%f18, %f16, %f17;
	ld.global.nc.f32 	%f19, [%rd5+36];
	add.f32 	%f20, %f18, %f19;
	ld.global.nc.f32 	%f21, [%rd5+40];
	add.f32 	%f22, %f20, %f21;
	ld.global.nc.f32 	%f23, [%rd5+44];
	add.f32 	%f24, %f22, %f23;
	ld.global.nc.f32 	%f25, [%rd5+48];
	add.f32 	%f26, %f24, %f25;
	ld.global.nc.f32 	%f27, [%rd5+52];
	add.f32 	%f28, %f26, %f27;
	ld.global.nc.f32 	%f29, [%rd5+56];
	add.f32 	%f30, %f28, %f29;
	ld.global.nc.f32 	%f31, [%rd5+60];
	add.f32 	%f32, %f30, %f31;
	ld.global.nc.f32 	%f33, [%rd5+4096];
	add.f32 	%f34, %f32, %f33;
	ld.global.nc.f32 	%f35, [%rd5+4100];
	add.f32 	%f36, %f34, %f35;
	ld.global.nc.f32 	%f37, [%rd5+4104];
	add.f32 	%f38, %f36, %f37;
	ld.global.nc.f32 	%f39, [%rd5+4108];
	add.f32 	%f40, %f38, %f39;
	ld.global.nc.f32 	%f41, [%rd5+4112];
	add.f32 	%f42, %f40, %f41;
	ld.global.nc.f32 	%f43, [%rd5+4116];
	add.f32 	%f44, %f42, %f43;
	ld.global.nc.f32 	%f45, [%rd5+4120];
	add.f32 	%f46, %f44, %f45;
	ld.global.nc.f32 	%f47, [%rd5+4124];
	add.f32 	%f48, %f46, %f47;
	ld.global.nc.f32 	%f49, [%rd5+4128];
	add.f32 	%f50, %f48, %f49;
	ld.global.nc.f32 	%f51, [%rd5+4132];
	add.f32 	%f52, %f50, %f51;
	ld.global.nc.f32 	%f53, [%rd5+4136];
	add.f32 	%f54, %f52, %f53;
	ld.global.nc.f32 	%f55, [%rd5+4140];
	add.f32 	%f56, %f54, %f55;
	ld.global.nc.f32 	%f57, [%rd5+4144];
	add.f32 	%f58, %f56, %f57;
	ld.global.nc.f32 	%f59, [%rd5+4148];
	add.f32 	%f60, %f58, %f59;
	ld.global.nc.f32 	%f61, [%rd5+4152];
	add.f32 	%f62, %f60, %f61;
	ld.global.nc.f32 	%f63, [%rd5+4156];
	add.f32 	%f64, %f62, %f63;
	ld.global.nc.f32 	%f65, [%rd5+8192];
	add.f32 	%f66, %f64, %f65;
	ld.global.nc.f32 	%f67, [%rd5+8196];
	add.f32 	%f68, %f66, %f67;
	ld.global.nc.f32 	%f69, [%rd5+8200];
	add.f32 	%f70, %f68, %f69;
	ld.global.nc.f32 	%f71, [%rd5+8204];
	add.f32 	%f72, %f70, %f71;
	ld.global.nc.f32 	%f73, [%rd5+8208];
	add.f32 	%f74, %f72, %f73;
	ld.global.nc.f32 	%f75, [%rd5+8212];
	add.f32 	%f76, %f74, %f75;
	ld.global.nc.f32 	%f77, [%rd5+8216];
	add.f32 	%f78, %f76, %f77;
	ld.global.nc.f32 	%f79, [%rd5+8220];
	add.f32 	%f80, %f78, %f79;
	ld.global.nc.f32 	%f81, [%rd5+8224];
	add.f32 	%f82, %f80, %f81;
	ld.global.nc.f32 	%f83, [%rd5+8228];
	add.f32 	%f84, %f82, %f83;
	ld.global.nc.f32 	%f85, [%rd5+8232];
	add.f32 	%f86, %f84, %f85;
	ld.global.nc.f32 	%f87, [%rd5+8236];
	add.f32 	%f88, %f86, %f87;
	ld.global.nc.f32 	%f89, [%rd5+8240];
	add.f32 	%f90, %f88, %f89;
	ld.global.nc.f32 	%f91, [%rd5+8244];
	add.f32 	%f92, %f90, %f91;
	ld.global.nc.f32 	%f93, [%rd5+8248];
	add.f32 	%f94, %f92, %f93;
	ld.global.nc.f32 	%f95, [%rd5+8252];
	add.f32 	%f96, %f94, %f95;
	ld.global.nc.f32 	%f97, [%rd5+12288];
	add.f32 	%f98, %f96, %f97;
	ld.global.nc.f32 	%f99, [%rd5+12292];
	add.f32 	%f100, %f98, %f99;
	ld.global.nc.f32 	%f101, [%rd5+12296];
	add.f32 	%f102, %f100, %f101;
	ld.global.nc.f32 	%f103, [%rd5+12300];
	add.f32 	%f104, %f102, %f103;
	ld.global.nc.f32 	%f105, [%rd5+12304];
	add.f32 	%f106, %f104, %f105;
	ld.global.nc.f32 	%f107, [%rd5+12308];
	add.f32 	%f108, %f106, %f107;
	ld.global.nc.f32 	%f109, [%rd5+12312];
	add.f32 	%f110, %f108, %f109;
	ld.global.nc.f32 	%f111, [%rd5+12316];
	add.f32 	%f112, %f110, %f111;
	ld.global.nc.f32 	%f113, [%rd5+12320];
	add.f32 	%f114, %f112, %f113;
	ld.global.nc.f32 	%f115, [%rd5+12324];
	add.f32 	%f116, %f114, %f115;
	ld.global.nc.f32 	%f117, [%rd5+12328];
	add.f32 	%f118, %f116, %f117;
	ld.global.nc.f32 	%f119, [%rd5+12332];
	add.f32 	%f120, %f118, %f119;
	ld.global.nc.f32 	%f121, [%rd5+12336];
	add.f32 	%f122, %f120, %f121;
	ld.global.nc.f32 	%f123, [%rd5+12340];
	add.f32 	%f124, %f122, %f123;
	ld.global.nc.f32 	%f125, [%rd5+12344];
	add.f32 	%f126, %f124, %f125;
	ld.global.nc.f32 	%f127, [%rd5+12348];
	add.f32 	%f128, %f126, %f127;
	ld.global.nc.f32 	%f129, [%rd5+16384];
	add.f32 	%f130, %f128, %f129;
	ld.global.nc.f32 	%f131, [%rd5+16388];
	add.f32 	%f132, %f130, %f131;
	ld.global.nc.f32 	%f133, [%rd5+16392];
	add.f32 	%f134, %f132, %f133;
	ld.global.nc.f32 	%f135, [%rd5+16396];
	add.f32 	%f136, %f134, %f135;
	ld.global.nc.f32 	%f137, [%rd5+16400];
	add.f32 	%f138, %f136, %f137;
	ld.global.nc.f32 	%f139, [%rd5+16404];
	add.f32 	%f140, %f138, %f139;
	ld.global.nc.f32 	%f141, [%rd5+16408];
	add.f32 	%f142, %f140, %f141;
	ld.global.nc.f32 	%f143, [%rd5+16412];
	add.f32 	%f144, %f142, %f143;
	ld.global.nc.f32 	%f145, [%rd5+16416];
	add.f32 	%f146, %f144, %f145;
	ld.global.nc.f32 	%f147, [%rd5+16420];
	add.f32 	%f148, %f146, %f147;
	ld.global.nc.f32 	%f149, [%rd5+16424];
	add.f32 	%f150, %f148, %f149;
	ld.global.nc.f32 	%f151, [%rd5+16428];
	add.f32 	%f152, %f150, %f151;
	ld.global.nc.f32 	%f153, [%rd5+16432];
	add.f32 	%f154, %f152, %f153;
	ld.global.nc.f32 	%f155, [%rd5+16436];
	add.f32 	%f156, %f154, %f155;
	ld.global.nc.f32 	%f157, [%rd5+16440];
	add.f32 	%f158, %f156, %f157;
	ld.global.nc.f32 	%f159, [%rd5+16444];
	add.f32 	%f160, %f158, %f159;
	ld.global.nc.f32 	%f161, [%rd5+20480];
	add.f32 	%f162, %f160, %f161;
	ld.global.nc.f32 	%f163, [%rd5+20484];
	add.f32 	%f164, %f162, %f163;
	ld.global.nc.f32 	%f165, [%rd5+20488];
	add.f32 	%f166, %f164, %f165;
	ld.global.nc.f32 	%f167, [%rd5+20492];
	add.f32 	%f168, %f166, %f167;
	ld.global.nc.f32 	%f169, [%rd5+20496];
	add.f32 	%f170, %f168, %f169;
	ld.global.nc.f32 	%f171, [%rd5+20500];
	add.f32 	%f172, %f170, %f171;
	ld.global.nc.f32 	%f173, [%rd5+20504];
	add.f32 	%f174, %f172, %f173;
	ld.global.nc.f32 	%f175, [%rd5+20508];
	add.f32 	%f176, %f174, %f175;
	ld.global.nc.f32 	%f177, [%rd5+20512];
	add.f32 	%f178, %f176, %f177;
	ld.global.nc.f32 	%f179, [%rd5+20516];
	add.f32 	%f180, %f178, %f179;
	ld.global.nc.f32 	%f181, [%rd5+20520];
	add.f32 	%f182, %f180, %f181;
	ld.global.nc.f32 	%f183, [%rd5+20524];
	add.f32 	%f184, %f182, %f183;
	ld.global.nc.f32 	%f185, [%rd5+20528];
	add.f32 	%f186, %f184, %f185;
	ld.global.nc.f32 	%f187, [%rd5+20532];
	add.f32 	%f188, %f186, %f187;
	ld.global.nc.f32 	%f189, [%rd5+20536];
	add.f32 	%f190, %f188, %f189;
	ld.global.nc.f32 	%f191, [%rd5+20540];
	add.f32 	%f192, %f190, %f191;
	ld.global.nc.f32 	%f193, [%rd5+24576];
	add.f32 	%f194, %f192, %f193;
	ld.global.nc.f32 	%f195, [%rd5+24580];
	add.f32 	%f196, %f194, %f195;
	ld.global.nc.f32 	%f197, [%rd5+24584];
	add.f32 	%f198, %f196, %f197;
	ld.global.nc.f32 	%f199, [%rd5+24588];
	add.f32 	%f200, %f198, %f199;
	ld.global.nc.f32 	%f201, [%rd5+24592];
	add.f32 	%f202, %f200, %f201;
	ld.global.nc.f32 	%f203, [%rd5+24596];
	add.f32 	%f204, %f202, %f203;
	ld.global.nc.f32 	%f205, [%rd5+24600];
	add.f32 	%f206, %f204, %f205;
	ld.global.nc.f32 	%f207, [%rd5+24604];
	add.f32 	%f208, %f206, %f207;
	ld.global.nc.f32 	%f209, [%rd5+24608];
	add.f32 	%f210, %f208, %f209;
	ld.global.nc.f32 	%f211, [%rd5+24612];
	add.f32 	%f212, %f210, %f211;
	ld.global.nc.f32 	%f213, [%rd5+24616];
	add.f32 	%f214, %f212, %f213;
	ld.global.nc.f32 	%f215, [%rd5+24620];
	add.f32 	%f216, %f214, %f215;
	ld.global.nc.f32 	%f217, [%rd5+24624];
	add.f32 	%f218, %f216, %f217;
	ld.global.nc.f32 	%f219, [%rd5+24628];
	add.f32 	%f220, %f218, %f219;
	ld.global.nc.f32 	%f221, [%rd5+24632];
	add.f32 	%f222, %f220, %f221;
	ld.global.nc.f32 	%f223, [%rd5+24636];
	add.f32 	%f224, %f222, %f223;
	ld.global.nc.f32 	%f225, [%rd5+28672];
	add.f32 	%f226, %f224, %f225;
	ld.global.nc.f32 	%f227, [%rd5+28676];
	add.f32 	%f228, %f226, %f227;
	ld.global.nc.f32 	%f229, [%rd5+28680];
	add.f32 	%f230, %f228, %f229;
	ld.global.nc.f32 	%f231, [%rd5+28684];
	add.f32 	%f232, %f230, %f231;
	ld.global.nc.f32 	%f233, [%rd5+28688];
	add.f32 	%f234, %f232, %f233;
	ld.global.nc.f32 	%f235, [%rd5+28692];
	add.f32 	%f236, %f234, %f235;
	ld.global.nc.f32 	%f237, [%rd5+28696];
	add.f32 	%f238, %f236, %f237;
	ld.global.nc.f32 	%f239, [%rd5+28700];
	add.f32 	%f240, %f238, %f239;
	ld.global.nc.f32 	%f241, [%rd5+28704];
	add.f32 	%f242, %f240, %f241;
	ld.global.nc.f32 	%f243, [%rd5+28708];
	add.f32 	%f244, %f242, %f243;
	ld.global.nc.f32 	%f245, [%rd5+28712];
	add.f32 	%f246, %f244, %f245;
	ld.global.nc.f32 	%f247, [%rd5+28716];
	add.f32 	%f248, %f246, %f247;
	ld.global.nc.f32 	%f249, [%rd5+28720];
	add.f32 	%f250, %f248, %f249;
	ld.global.nc.f32 	%f251, [%rd5+28724];
	add.f32 	%f252, %f250, %f251;
	ld.global.nc.f32 	%f253, [%rd5+28728];
	add.f32 	%f254, %f252, %f253;
	ld.global.nc.f32 	%f255, [%rd5+28732];
	add.f32 	%f256, %f254, %f255;
	ld.global.nc.f32 	%f257, [%rd5+32768];
	add.f32 	%f258, %f256, %f257;
	ld.global.nc.f32 	%f259, [%rd5+32772];
	add.f32 	%f260, %f258, %f259;
	ld.global.nc.f32 	%f261, [%rd5+32776];
	add.f32 	%f262, %f260, %f261;
	ld.global.nc.f32 	%f263, [%rd5+32780];
	add.f32 	%f264, %f262, %f263;
	ld.global.nc.f32 	%f265, [%rd5+32784];
	add.f32 	%f266, %f264, %f265;
	ld.global.nc.f32 	%f267, [%rd5+32788];
	add.f32 	%f268, %f266, %f267;
	ld.global.nc.f32 	%f269, [%rd5+32792];
	add.f32 	%f270, %f268, %f269;
	ld.global.nc.f32 	%f271, [%rd5+32796];
	add.f32 	%f272, %f270, %f271;
	ld.global.nc.f32 	%f273, [%rd5+32800];
	add.f32 	%f274, %f272, %f273;
	ld.global.nc.f32 	%f275, [%rd5+32804];
	add.f32 	%f276, %f274, %f275;
	ld.global.nc.f32 	%f277, [%rd5+32808];
	add.f32 	%f278, %f276, %f277;
	ld.global.nc.f32 	%f279, [%rd5+32812];
	add.f32 	%f280, %f278, %f279;
	ld.global.nc.f32 	%f281, [%rd5+32816];
	add.f32 	%f282, %f280, %f281;
	ld.global.nc.f32 	%f283, [%rd5+32820];
	add.f32 	%f284, %f282, %f283;
	ld.global.nc.f32 	%f285, [%rd5+32824];
	add.f32 	%f286, %f284, %f285;
	ld.global.nc.f32 	%f287, [%rd5+32828];
	add.f32 	%f288, %f286, %f287;
	ld.global.nc.f32 	%f289, [%rd5+36864];
	add.f32 	%f290, %f288, %f289;
	ld.global.nc.f32 	%f291, [%rd5+36868];
	add.f32 	%f292, %f290, %f291;
	ld.global.nc.f32 	%f293, [%rd5+36872];
	add.f32 	%f294, %f292, %f293;
	ld.global.nc.f32 	%f295, [%rd5+36876];
	add.f32 	%f296, %f294, %f295;
	ld.global.nc.f32 	%f297, [%rd5+36880];
	add.f32 	%f298, %f296, %f297;
	ld.global.nc.f32 	%f299, [%rd5+36884];
	add.f32 	%f300, %f298, %f299;
	ld.global.nc.f32 	%f301, [%rd5+36888];
	add.f32 	%f302, %f300, %f301;
	ld.global.nc.f32 	%f303, [%rd5+36892];
	add.f32 	%f304, %f302, %f303;
	ld.global.nc.f32 	%f305, [%rd5+36896];
	add.f32 	%f306, %f304, %f305;
	ld.global.nc.f32 	%f307, [%rd5+36900];
	add.f32 	%f308, %f306, %f307;
	ld.global.nc.f32 	%f309, [%rd5+36904];
	add.f32 	%f310, %f308, %f309;
	ld.global.nc.f32 	%f311, [%rd5+36908];
	add.f32 	%f312, %f310, %f311;
	ld.global.nc.f32 	%f313, [%rd5+36912];
	add.f32 	%f314, %f312, %f313;
	ld.global.nc.f32 	%f315, [%rd5+36916];
	add.f32 	%f316, %f314, %f315;
	ld.global.nc.f32 	%f317, [%rd5+36920];
	add.f32 	%f318, %f316, %f317;
	ld.global.nc.f32 	%f319, [%rd5+36924];
	add.f32 	%f320, %f318, %f319;
	ld.global.nc.f32 	%f321, [%rd5+40960];
	add.f32 	%f322, %f320, %f321;
	ld.global.nc.f32 	%f323, [%rd5+40964];
	add.f32 	%f324, %f322, %f323;
	ld.global.nc.f32 	%f325, [%rd5+40968];
	add.f32 	%f326, %f324, %f325;
	ld.global.nc.f32 	%f327, [%rd5+40972];
	add.f32 	%f328, %f326, %f327;
	ld.global.nc.f32 	%f329, [%rd5+40976];
	add.f32 	%f330, %f328, %f329;
	ld.global.nc.f32 	%f331, [%rd5+40980];
	add.f32 	%f332, %f330, %f331;
	ld.global.nc.f32 	%f333, [%rd5+40984];
	add.f32 	%f334, %f332, %f333;
	ld.global.nc.f32 	%f335, [%rd5+40988];
	add.f32 	%f336, %f334, %f335;
	ld.global.nc.f32 	%f337, [%rd5+40992];
	add.f32 	%f338, %f336, %f337;
	ld.global.nc.f32 	%f339, [%rd5+40996];
	add.f32 	%f340, %f338, %f339;
	ld.global.nc.f32 	%f341, [%rd5+41000];
	add.f32 	%f342, %f340, %f341;
	ld.global.nc.f32 	%f343, [%rd5+41004];
	add.f32 	%f344, %f342, %f343;
	ld.global.nc.f32 	%f345, [%rd5+41008];
	add.f32 	%f346, %f344, %f345;
	ld.global.nc.f32 	%f347, [%rd5+41012];
	add.f32 	%f348, %f346, %f347;
	ld.global.nc.f32 	%f349, [%rd5+41016];
	add.f32 	%f350, %f348, %f349;
	ld.global.nc.f32 	%f351, [%rd5+41020];
	add.f32 	%f352, %f350, %f351;
	ld.global.nc.f32 	%f353, [%rd5+45056];
	add.f32 	%f354, %f352, %f353;
	ld.global.nc.f32 	%f355, [%rd5+45060];
	add.f32 	%f356, %f354, %f355;
	ld.global.nc.f32 	%f357, [%rd5+45064];
	add.f32 	%f358, %f356, %f357;
	ld.global.nc.f32 	%f359, [%rd5+45068];
	add.f32 	%f360, %f358, %f359;
	ld.global.nc.f32 	%f361, [%rd5+45072];
	add.f32 	%f362, %f360, %f361;
	ld.global.nc.f32 	%f363, [%rd5+45076];
	add.f32 	%f364, %f362, %f363;
	ld.global.nc.f32 	%f365, [%rd5+45080];
	add.f32 	%f366, %f364, %f365;
	ld.global.nc.f32 	%f367, [%rd5+45084];
	add.f32 	%f368, %f366, %f367;
	ld.global.nc.f32 	%f369, [%rd5+45088];
	add.f32 	%f370, %f368, %f369;
	ld.global.nc.f32 	%f371, [%rd5+45092];
	add.f32 	%f372, %f370, %f371;
	ld.global.nc.f32 	%f373, [%rd5+45096];
	add.f32 	%f374, %f372, %f373;
	ld.global.nc.f32 	%f375, [%rd5+45100];
	add.f32 	%f376, %f374, %f375;
	ld.global.nc.f32 	%f377, [%rd5+45104];
	add.f32 	%f378, %f376, %f377;
	ld.global.nc.f32 	%f379, [%rd5+45108];
	add.f32 	%f380, %f378, %f379;
	ld.global.nc.f32 	%f381, [%rd5+45112];
	add.f32 	%f382, %f380, %f381;
	ld.global.nc.f32 	%f383, [%rd5+45116];
	add.f32 	%f384, %f382, %f383;
	ld.global.nc.f32 	%f385, [%rd5+49152];
	add.f32 	%f386, %f384, %f385;
	ld.global.nc.f32 	%f387, [%rd5+49156];
	add.f32 	%f388, %f386, %f387;
	ld.global.nc.f32 	%f389, [%rd5+49160];
	add.f32 	%f390, %f388, %f389;
	ld.global.nc.f32 	%f391, [%rd5+49164];
	add.f32 	%f392, %f390, %f391;
	ld.global.nc.f32 	%f393, [%rd5+49168];
	add.f32 	%f394, %f392, %f393;
	ld.global.nc.f32 	%f395, [%rd5+49172];
	add.f32 	%f396, %f394, %f395;
	ld.global.nc.f32 	%f397, [%rd5+49176];
	add.f32 	%f398, %f396, %f397;
	ld.global.nc.f32 	%f399, [%rd5+49180];
	add.f32 	%f400, %f398, %f399;
	ld.global.nc.f32 	%f401, [%rd5+49184];
	add.f32 	%f402, %f400, %f401;
	ld.global.nc.f32 	%f403, [%rd5+49188];
	add.f32 	%f404, %f402, %f403;
	ld.global.nc.f32 	%f405, [%rd5+49192];
	add.f32 	%f406, %f404, %f405;
	ld.global.nc.f32 	%f407, [%rd5+49196];
	add.f32 	%f408, %f406, %f407;
	ld.global.nc.f32 	%f409, [%rd5+49200];
	add.f32 	%f410, %f408, %f409;
	ld.global.nc.f32 	%f411, [%rd5+49204];
	add.f32 	%f412, %f410, %f411;
	ld.global.nc.f32 	%f413, [%rd5+49208];
	add.f32 	%f414, %f412, %f413;
	ld.global.nc.f32 	%f415, [%rd5+49212];
	add.f32 	%f416, %f414, %f415;
	ld.global.nc.f32 	%f417, [%rd5+53248];
	add.f32 	%f418, %f416, %f417;
	ld.global.nc.f32 	%f419, [%rd5+53252];
	add.f32 	%f420, %f418, %f419;
	ld.global.nc.f32 	%f421, [%rd5+53256];
	add.f32 	%f422, %f420, %f421;
	ld.global.nc.f32 	%f423, [%rd5+53260];
	add.f32 	%f424, %f422, %f423;
	ld.global.nc.f32 	%f425, [%rd5+53264];
	add.f32 	%f426, %f424, %f425;
	ld.global.nc.f32 	%f427, [%rd5+53268];
	add.f32 	%f428, %f426, %f427;
	ld.global.nc.f32 	%f429, [%rd5+53272];
	add.f32 	%f430, %f428, %f429;
	ld.global.nc.f32 	%f431, [%rd5+53276];
	add.f32 	%f432, %f430, %f431;
	ld.global.nc.f32 	%f433, [%rd5+53280];
	add.f32 	%f434, %f432, %f433;
	ld.global.nc.f32 	%f435, [%rd5+53284];
	add.f32 	%f436, %f434, %f435;
	ld.global.nc.f32 	%f437, [%rd5+53288];
	add.f32 	%f438, %f436, %f437;
	ld.global.nc.f32 	%f439, [%rd5+53292];
	add.f32 	%f440, %f438, %f439;
	ld.global.nc.f32 	%f441, [%rd5+53296];
	add.f32 	%f442, %f440, %f441;
	ld.global.nc.f32 	%f443, [%rd5+53300];
	add.f32 	%f444, %f442, %f443;
	ld.global.nc.f32 	%f445, [%rd5+53304];
	add.f32 	%f446, %f444, %f445;
	ld.global.nc.f32 	%f447, [%rd5+53308];
	add.f32 	%f448, %f446, %f447;
	ld.global.nc.f32 	%f449, [%rd5+57344];
	add.f32 	%f450, %f448, %f449;
	ld.global.nc.f32 	%f451, [%rd5+57348];
	add.f32 	%f452, %f450, %f451;
	ld.global.nc.f32 	%f453, [%rd5+57352];
	add.f32 	%f454, %f452, %f453;
	ld.global.nc.f32 	%f455, [%rd5+57356];
	add.f32 	%f456, %f454, %f455;
	ld.global.nc.f32 	%f457, [%rd5+57360];
	add.f32 	%f458, %f456, %f457;
	ld.global.nc.f32 	%f459, [%rd5+57364];
	add.f32 	%f460, %f458, %f459;
	ld.global.nc.f32 	%f461, [%rd5+57368];
	add.f32 	%f462, %f460, %f461;
	ld.global.nc.f32 	%f463, [%rd5+57372];
	add.f32 	%f464, %f462, %f463;
	ld.global.nc.f32 	%f465, [%rd5+57376];
	add.f32 	%f466, %f464, %f465;
	ld.global.nc.f32 	%f467, [%rd5+57380];
	add.f32 	%f468, %f466, %f467;
	ld.global.nc.f32 	%f469, [%rd5+57384];
	add.f32 	%f470, %f468, %f469;
	ld.global.nc.f32 	%f471, [%rd5+57388];
	add.f32 	%f472, %f470, %f471;
	ld.global.nc.f32 	%f473, [%rd5+57392];
	add.f32 	%f474, %f472, %f473;
	ld.global.nc.f32 	%f475, [%rd5+57396];
	add.f32 	%f476, %f474, %f475;
	ld.global.nc.f32 	%f477, [%rd5+57400];
	add.f32 	%f478, %f476, %f477;
	ld.global.nc.f32 	%f479, [%rd5+57404];
	add.f32 	%f480, %f478, %f479;
	ld.global.nc.f32 	%f481, [%rd5+61440];
	add.f32 	%f482, %f480, %f481;
	ld.global.nc.f32 	%f483, [%rd5+61444];
	add.f32 	%f484, %f482, %f483;
	ld.global.nc.f32 	%f485, [%rd5+61448];
	add.f32 	%f486, %f484, %f485;
	ld.global.nc.f32 	%f487, [%rd5+61452];
	add.f32 	%f488, %f486, %f487;
	ld.global.nc.f32 	%f489, [%rd5+61456];
	add.f32 	%f490, %f488, %f489;
	ld.global.nc.f32 	%f491, [%rd5+61460];
	add.f32 	%f492, %f490, %f491;
	ld.global.nc.f32 	%f493, [%rd5+61464];
	add.f32 	%f494, %f492, %f493;
	ld.global.nc.f32 	%f495, [%rd5+61468];
	add.f32 	%f496, %f494, %f495;
	ld.global.nc.f32 	%f497, [%rd5+61472];
	add.f32 	%f498, %f496, %f497;
	ld.global.nc.f32 	%f499, [%rd5+61476];
	add.f32 	%f500, %f498, %f499;
	ld.global.nc.f32 	%f501, [%rd5+61480];
	add.f32 	%f502, %f500, %f501;
	ld.global.nc.f32 	%f503, [%rd5+61484];
	add.f32 	%f504, %f502, %f503;
	ld.global.nc.f32 	%f505, [%rd5+61488];
	add.f32 	%f506, %f504, %f505;
	ld.global.nc.f32 	%f507, [%rd5+61492];
	add.f32 	%f508, %f506, %f507;
	ld.global.nc.f32 	%f509, [%rd5+61496];
	add.f32 	%f510, %f508, %f509;
	ld.global.nc.f32 	%f511, [%rd5+61500];
	add.f32 	%f512, %f510, %f511;
	cvta.to.global.u64 	%rd6, %rd2;
	mul.f32 	%f513, %f512, 0f3B800000;
	shl.b32 	%r6, %r1, 6;
	add.s32 	%r7, %r6, %r2;
	mul.wide.u32 	%rd7, %r7, 4;
	add.s64 	%rd8, %rd6, %rd7;
	st.global.f32 	[%rd8], %f513;
	ret;

}
	// .globl	_Z12mask_projectPKfS0_S0_Pf
.visible .entry _Z12mask_projectPKfS0_S0_Pf(
	.param .u64 .ptr .align 1 _Z12mask_projectPKfS0_S0_Pf_param_0,
	.param .u64 .ptr .align 1 _Z12mask_projectPKfS0_S0_Pf_param_1,
	.param .u64 .ptr .align 1 _Z12mask_projectPKfS0_S0_Pf_param_2,
	.param .u64 .ptr .align 1 _Z12mask_projectPKfS0_S0_Pf_param_3
)
{
	.reg .pred 	%p<2>;
	.reg .b32 	%r<5>;
	.reg .b32 	%f<5>;
	.reg .b64 	%rd<16>;

	ld.param.u64 	%rd1, [_Z12mask_projectPKfS0_S0_Pf_param_0];
	ld.param.u64 	%rd2, [_Z12mask_projectPKfS0_S0_Pf_param_1];
	ld.param.u64 	%rd3, [_Z12mask_projectPKfS0_S0_Pf_param_2];
	ld.param.u64 	%rd4, [_Z12mask_projectPKfS0_S0_Pf_param_3];
	mov.u32 	%r1, %tid.x;
	setp.gt.u32 	%p1, %r1, 255;
	@%p1 bra 	$L__BB7_2;
	cvta.to.global.u64 	%rd5, %rd1;
	cvta.to.global.u64 	%rd6, %rd2;
	cvta.to.global.u64 	%rd7, %rd3;
	cvta.to.global.u64 	%rd8, %rd4;
	mov.u32 	%r2, %ctaid.x;
	mul.wide.u32 	%rd9, %r2, 4;
	add.s64 	%rd10, %rd5, %rd9;
	ld.global.nc.f32 	%f1, [%rd10];
	mul.wide.u32 	%rd11, %r1, 4;
	add.s64 	%rd12, %rd6, %rd11;
	ld.global.nc.f32 	%f2, [%rd12];
	add.s64 	%rd13, %rd7, %rd11;
	ld.global.nc.f32 	%f3, [%rd13];
	fma.rn.f32 	%f4, %f1, %f2, %f3;
	shl.b32 	%r3, %r2, 8;
	add.s32 	%r4, %r3, %r1;
	mul.wide.u32 	%rd14, %r4, 4;
	add.s64 	%rd15, %rd8, %rd14;
	st.global.f32 	[%rd15], %f4;
$L__BB7_2:
	ret;

}
	// .globl	_Z9upsample4PKfPf
.visible .entry _Z9upsample4PKfPf(
	.param .u64 .ptr .align 1 _Z9upsample4PKfPf_param_0,
	.param .u64 .ptr .align 1 _Z9upsample4PKfPf_param_1
)
{
	.reg .pred 	%p<2>;
	.reg .b32 	%r<14>;
	.reg .b32 	%f<2>;
	.reg .b64 	%rd<9>;

	ld.param.u64 	%rd1, [_Z9upsample4PKfPf_param_0];
	ld.param.u64 	%rd2, [_Z9upsample4PKfPf_param_1];
	mov.u32 	%r1, %tid.x;
	setp.gt.u32 	%p1, %r1, 255;
	@%p1 bra 	$L__BB8_2;
	cvta.to.global.u64 	%rd3, %rd1;
	cvta.to.global.u64 	%rd4, %rd2;
	mov.u32 	%r2, %ctaid.x;
	mov.u32 	%r3, %ctaid.y;
	shr.u32 	%r4, %r2, 2;
	shl.b32 	%r5, %r3, 4;
	and.b32  	%r6, %r5, 1048512;
	add.s32 	%r7, %r6, %r4;
	shl.b32 	%r8, %r7, 8;
	add.s32 	%r9, %r8, %r1;
	shl.b32 	%r10, %r3, 16;
	shl.b32 	%r11, %r2, 8;
	add.s32 	%r12, %r11, %r1;
	add.s32 	%r13, %r12, %r10;
	mul.wide.u32 	%rd5, %r9, 4;
	add.s64 	%rd6, %rd3, %rd5;
	ld.global.nc.f32 	%f1, [%rd6];
	mul.wide.s32 	%rd7, %r13, 4;
	add.s64 	%rd8, %rd4, %rd7;
	st.global.f32 	[%rd8], %f1;
$L__BB8_2:
	ret;

}
	// .globl	_Z9proj_maskPKfS0_Pf
.visible .entry _Z9proj_maskPKfS0_Pf(
	.param .u64 .ptr .align 1 _Z9proj_maskPKfS0_Pf_param_0,
	.param .u64 .ptr .align 1 _Z9proj_maskPKfS0_Pf_param_1,
	.param .u64 .ptr .align 1 _Z9proj_maskPKfS0_Pf_param_2
)
{
	.reg .pred 	%p<3>;
	.reg .b32 	%r<13>;
	.reg .b32 	%f<52>;
	.reg .b64 	%rd<16>;

	ld.param.u64 	%rd5, [_Z9proj_maskPKfS0_Pf_param_0];
	ld.param.u64 	%rd6, [_Z9proj_maskPKfS0_Pf_param_1];
	ld.param.u64 	%rd7, [_Z9proj_maskPKfS0_Pf_param_2];
	mov.u32 	%r7, %ctaid.x;
	shl.b32 	%r8, %r7, 8;
	mov.u32 	%r9, %tid.x;
	add.s32 	%r1, %r8, %r9;
	setp.gt.s32 	%p1, %r1, 65535;
	@%p1 bra 	$L__BB9_4;
	shl.b32 	%r11, %r1, 8;
	cvta.to.global.u64 	%rd8, %rd5;
	add.s64 	%rd1, %rd8, 32;
	cvta.to.global.u64 	%rd9, %rd6;
	add.s64 	%rd15, %rd9, 32;
	mov.f32 	%f51, 0f00000000;
	mov.b32 	%r12, 0;
$L__BB9_2:
	mul.wide.s32 	%rd10, %r11, 4;
	add.s64 	%rd11, %rd1, %rd10;
	ld.global.nc.f32 	%f4, [%rd11+-32];
	ld.global.nc.f32 	%f5, [%rd15+-32];
	fma.rn.f32 	%f6, %f4, %f5, %f51;
	ld.global.nc.f32 	%f7, [%rd11+-28];
	ld.global.nc.f32 	%f8, [%rd15+-28];
	fma.rn.f32 	%f9, %f7, %f8, %f6;
	ld.global.nc.f32 	%f10, [%rd11+-24];
	ld.global.nc.f32 	%f11, [%rd15+-24];
	fma.rn.f32 	%f12, %f10, %f11, %f9;
	ld.global.nc.f32 	%f13, [%rd11+-20];
	ld.global.nc.f32 	%f14, [%rd15+-20];
	fma.rn.f32 	%f15, %f13, %f14, %f12;
	ld.global.nc.f32 	%f16, [%rd11+-16];
	ld.global.nc.f32 	%f17, [%rd15+-16];
	fma.rn.f32 	%f18, %f16, %f17, %f15;
	ld.global.nc.f32 	%f19, [%rd11+-12];
	ld.global.nc.f32 	%f20, [%rd15+-12];
	fma.rn.f32 	%f21, %f19, %f20, %f18;
	ld.global.nc.f32 	%f22, [%rd11+-8];
	ld.global.nc.f32 	%f23, [%rd15+-8];
	fma.rn.f32 	%f24, %f22, %f23, %f21;
	ld.global.nc.f32 	%f25, [%rd11+-4];
	ld.global.nc.f32 	%f26, [%rd15+-4];
	fma.rn.f32 	%f27, %f25, %f26, %f24;
	ld.global.nc.f32 	%f28, [%rd11];
	ld.global.nc.f32 	%f29, [%rd15];
	fma.rn.f32 	%f30, %f28, %f29, %f27;
	ld.global.nc.f32 	%f31, [%rd11+4];
	ld.global.nc.f32 	%f32, [%rd15+4];
	fma.rn.f32 	%f33, %f31, %f32, %f30;
	ld.global.nc.f32 	%f34, [%rd11+8];
	ld.global.nc.f32 	%f35, [%rd15+8];
	fma.rn.f32 	%f36, %f34, %f35, %f33;
	ld.global.nc.f32 	%f37, [%rd11+12];
	ld.global.nc.f32 	%f38, [%rd15+12];
	fma.rn.f32 	%f39, %f37, %f38, %f36;
	ld.global.nc.f32 	%f40, [%rd11+16];
	ld.global.nc.f32 	%f41, [%rd15+16];
	fma.rn.f32 	%f42, %f40, %f41, %f39;
	ld.global.nc.f32 	%f43, [%rd11+20];
	ld.global.nc.f32 	%f44, [%rd15+20];
	fma.rn.f32 	%f45, %f43, %f44, %f42;
	ld.global.nc.f32 	%f46, [%rd11+24];
	ld.global.nc.f32 	%f47, [%rd15+24];
	fma.rn.f32 	%f48, %f46, %f47, %f45;
	ld.global.nc.f32 	%f49, [%rd11+28];
	ld.global.nc.f32 	%f50, [%rd15+28];
	fma.rn.f32 	%f51, %f49, %f50, %f48;
	add.s32 	%r12, %r12, 16;
	add.s32 	%r11, %r11, 16;
	add.s64 	%rd15, %rd15, 64;
	setp.ne.s32 	%p2, %r12, 256;
	@%p2 bra 	$L__BB9_2;
	cvta.to.global.u64 	%rd12, %rd7;
	mul.wide.s32 	%rd13, %r1, 4;
	add.s64 	%rd14, %rd12, %rd13;
	st.global.f32 	[%rd14], %f51;
$L__BB9_4:
	ret;

}


// ===== COMPILED SASS (sm_100) =====

	.target	sm_100

	.elftype	@"ET_EXEC"


//--------------------- .note.nv.tkinfo           --------------------------
	.section	.note.nv.tkinfo,"",@"SHT_NOTE"
	.sectionflags	@"SHF_NOTE_NV_TKINFO"
	.tkinfo
        /*0018*/ 	.word	0x00000002
        /*0030*/ 	.string	""
        /*0030*/ 	.string	"ptxas"
        /*0030*/ 	.string	"Cuda compilation tools, release 13.0, V13.0.88"
        /*0030*/ 	.string	"Build cuda_13.0.r13.0/compiler.36424714_0"
        /*0030*/ 	.string	"-arch sm_100 -m 64 "



//--------------------- .note.nv.cuinfo           --------------------------
	.section	.note.nv.cuinfo,"",@"SHT_NOTE"
	.sectionflags	@"SHF_NOTE_NV_CUINFO"
        /*0018*/ 	.short	0x0002
        /*001a*/ 	.short	0x0064
        /*001c*/ 	.short	0x0082
	.zero		2


//--------------------- .nv.info                  --------------------------
	.section	.nv.info,"",@"SHT_CUDA_INFO"
	.align	4


	//----- nvinfo : EIATTR_REGCOUNT
	.align		4
        /*0000*/ 	.byte	0x04, 0x2f
        /*0002*/ 	.short	(.L_1 - .L_0)
	.align		4
.L_0:
        /*0004*/ 	.word	index@(_Z7add_vecPfPKfi)
        /*0008*/ 	.word	0x0000000a


	//----- nvinfo : EIATTR_FRAME_SIZE
	.align		4
.L_1:
        /*000c*/ 	.byte	0x04, 0x11
        /*000e*/ 	.short	(.L_3 - .L_2)
	.align		4
.L_2:
        /*0010*/ 	.word	index@(_Z7add_vecPfPKfi)
        /*0014*/ 	.word	0x00000000


	//----- nvinfo : EIATTR_REGCOUNT
	.align		4
.L_3:
        /*0018*/ 	.byte	0x04, 0x2f
        /*001a*/ 	.short	(.L_5 - .L_4)
	.align		4
.L_4:
        /*001c*/ 	.word	index@(_Z9layernormPfi)
        /*0020*/ 	.word	0x00000020


	//----- nvinfo : EIATTR_FRAME_SIZE
	.align		4
.L_5:
        /*0024*/ 	.byte	0x04, 0x11
        /*0026*/ 	.short	(.L_7 - .L_6)
	.align		4
.L_6:
        /*0028*/ 	.word	index@(_Z9layernormPfi)
        /*002c*/ 	.word	0x00000000


	//----- nvinfo : EIATTR_REGCOUNT
	.align		4
.L_7:
        /*0030*/ 	.byte	0x04, 0x2f
        /*0032*/ 	.short	(.L_9 - .L_8)
	.align		4
.L_8:
        /*0034*/ 	.word	index@(_Z9patch2colPKfPf)
        /*0038*/ 	.word	0x0000000b


	//----- nvinfo : EIATTR_FRAME_SIZE
	.align		4
.L_9:
        /*003c*/ 	.byte	0x04, 0x11
        /*003e*/ 	.short	(.L_11 - .L_10)
	.align		4
.L_10:
        /*0040*/ 	.word	index@(_Z9patch2colPKfPf)
        /*0044*/ 	.word	0x00000000


	//----- nvinfo : EIATTR_REGCOUNT
	.align		4
.L_11:
        /*0048*/ 	.byte	0x04, 0x2f
        /*004a*/ 	.short	(.L_13 - .L_12)
	.align		4
.L_12:
        /*004c*/ 	.word	index@(_Z4attnPKfS0_S0_Pfi)
        /*0050*/ 	.word	0x0000002f


	//----- nvinfo : EIATTR_FRAME_SIZE
	.align		4
.L_13:
        /*0054*/ 	.byte	0x04, 0x11
        /*0056*/ 	.short	(.L_15 - .L_14)
	.align		4
.L_14:
        /*0058*/ 	.word	index@($__internal_0_$__cuda_sm3x_div_rn_noftz_f32_slowpath)
        /*005c*/ 	.word	0x00000000


	//----- nvinfo : EIATTR_FRAME_SIZE
	.align		4
.L_15:
        /*0060*/ 	.byte	0x04, 0x11
        /*0062*/ 	.short	(.L_17 - .L_16)
	.align		4
.L_16:
        /*0064*/ 	.word	index@(_Z4attnPKfS0_S0_Pfi)
        /*0068*/ 	.word	0x00000000


	//----- nvinfo : EIATTR_REGCOUNT
	.align		4
.L_17:
        /*006c*/ 	.byte	0x04, 0x2f
        /*006e*/ 	.short	(.L_19 - .L_18)
	.align		4
.L_18:
        /*0070*/ 	.word	index@(_Z11gelu_kernelPfi)
        /*0074*/ 	.word	0x0000000d


	//----- nvinfo : EIATTR_FRAME_SIZE
	.align		4
.L_19:
        /*0078*/ 	.byte	0x04, 0x11
        /*007a*/ 	.short	(.L_21 - .L_20)
	.align		4
.L_20:
        /*007c*/ 	.word	index@(_Z11gelu_kernelPfi)
        /*0080*/ 	.word	0x00000000


	//----- nvinfo : EIATTR_REGCOUNT
	.align		4
.L_21:
        /*0084*/ 	.byte	0x04, 0x2f
        /*0086*/ 	.short	(.L_23 - .L_22)
	.align		4
.L_22:
        /*0088*/ 	.word	index@(_Z11point_embedPKfPKiS0_S0_Pf)
        /*008c*/ 	.word	0x00000012


	//----- nvinfo : EIATTR_FRAME_SIZE
	.align		4
.L_23:
        /*0090*/ 	.byte	0x04, 0x11
        /*0092*/ 	.short	(.L_25 - .L_24)
	.align		4
.L_24:
        /*0094*/ 	.word	index@(_Z11point_embedPKfPKiS0_S0_Pf)
        /*0098*/ 	.word	0x00000000


	//----- nvinfo : EIATTR_REGCOUNT
	.align		4
.L_25:
        /*009c*/ 	.byte	0x04, 0x2f
        /*009e*/ 	.short	(.L_27 - .L_26)
	.align		4
.L_26:
        /*00a0*/ 	.word	index@(_Z15mask_downsamplePKfPf)
        /*00a4*/ 	.word	0x0000001e


	//----- nvinfo : EIATTR_FRAME_SIZE
	.align		4
.L_27:
        /*00a8*/ 	.byte	0x04, 0x11
        /*00aa*/ 	.short	(.L_29 - .L_28)
	.align		4
.L_28:
        /*00ac*/ 	.word	index@(_Z15mask_downsamplePKfPf)
        /*00b0*/ 	.word	0x00000000


	//----- nvinfo : EIATTR_REGCOUNT
	.align		4
.L_29:
        /*00b4*/ 	.byte	0x04, 0x2f
        /*00b6*/ 	.short	(.L_31 - .L_30)
	.align		4
.L_30:
        /*00b8*/ 	.word	index@(_Z12mask_projectPKfS0_S0_Pf)
        /*00bc*/ 	.word	0x0000000e


	//----- nvinfo : EIATTR_FRAME_SIZE
	.align		4
.L_31:
        /*00c0*/ 	.byte	0x04, 0x11
        /*00c2*/ 	.short	(.L_33 - .L_32)
	.align		4
.L_32:
        /*00c4*/ 	.word	index@(_Z12mask_projectPKfS0_S0_Pf)
        /*00c8*/ 	.word	0x00000000


	//----- nvinfo : EIATTR_REGCOUNT
	.align		4
.L_33:
        /*00cc*/ 	.byte	0x04, 0x2f
        /*00ce*/ 	.short	(.L_35 - .L_34)
	.align		4
.L_34:
        /*00d0*/ 	.word	index@(_Z9upsample4PKfPf)
        /*00d4*/ 	.word	0x0000000c


	//----- nvinfo : EIATTR_FRAME_SIZE
	.align		4
.L_35:
        /*00d8*/ 	.byte	0x04, 0x11
        /*00da*/ 	.short	(.L_37 - .L_36)
	.align		4
.L_36:
        /*00dc*/ 	.word	index@(_Z9upsample4PKfPf)
        /*00e0*/ 	.word	0x00000000


	//----- nvinfo : EIATTR_REGCOUNT
	.align		4
.L_37:
        /*00e4*/ 	.byte	0x04, 0x2f
        /*00e6*/ 	.short	(.L_39 - .L_38)
	.align		4
.L_38:
        /*00e8*/ 	.word	index@(_Z9proj_maskPKfS0_Pf)
        /*00ec*/ 	.word	0x0000001f


	//----- nvinfo : EIATTR_FRAME_SIZE
	.align		4
.L_39:
        /*00f0*/ 	.byte	0x04, 0x11
        /*00f2*/ 	.short	(.L_41 - .L_40)
	.align		4
.L_40:
        /*00f4*/ 	.word	index@(_Z9proj_maskPKfS0_Pf)
        /*00f8*/ 	.word	0x00000000


	//----- nvinfo : EIATTR_MIN_STACK_SIZE
	.align		4
.L_41:
        /*00fc*/ 	.byte	0x04, 0x12
        /*00fe*/ 	.short	(.L_43 - .L_42)
	.align		4
.L_42:
        /*0100*/ 	.word	index@(_Z9proj_maskPKfS0_Pf)
        /*0104*/ 	.word	0x00000000


	//----- nvinfo : EIATTR_MIN_STACK_SIZE
	.align		4
.L_43:
        /*0108*/ 	.byte	0x04, 0x12
        /*010a*/ 	.short	(.L_45 - .L_44)
	.align		4
.L_44:
        /*010c*/ 	.word	index@(_Z9upsample4PKfPf)
        /*0110*/ 	.word	0x00000000


	//----- nvinfo : EIATTR_MIN_STACK_SIZE
	.align		4
.L_45:
        /*0114*/ 	.byte	0x04, 0x12
        /*0116*/ 	.short	(.L_47 - .L_46)
	.align		4
.L_46:
        /*0118*/ 	.word	index@(_Z12mask_projectPKfS0_S0_Pf)
        /*011c*/ 	.word	0x00000000


	//----- nvinfo : EIATTR_MIN_STACK_SIZE
	.align		4
.L_47:
        /*0120*/ 	.byte	0x04, 0x12
        /*0122*/ 	.short	(.L_49 - .L_48)
	.align		4
.L_48:
        /*0124*/ 	.word	index@(_Z15mask_downsamplePKfPf)
        /*0128*/ 	.word	0x00000000


	//----- nvinfo : EIATTR_MIN_STACK_SIZE
	.align		4
.L_49:
        /*012c*/ 	.byte	0x04, 0x12
        /*012e*/ 	.short	(.L_51 - .L_50)
	.align		4
.L_50:
        /*0130*/ 	.word	index@(_Z11point_embedPKfPKiS0_S0_Pf)
        /*0134*/ 	.word	0x00000000


	//----- nvinfo : EIATTR_MIN_STACK_SIZE
	.align		4
.L_51:
        /*0138*/ 	.byte	0x04, 0x12
        /*013a*/ 	.short	(.L_53 - .L_52)
	.align		4
.L_52:
        /*013c*/ 	.word	index@(_Z11gelu_kernelPfi)
        /*0140*/ 	.word	0x00000000


	//----- nvinfo : EIATTR_MIN_STACK_SIZE
	.align		4
.L_53:
        /*0144*/ 	.byte	0x04, 0x12
        /*0146*/ 	.short	(.L_55 - .L_54)
	.align		4
.L_54:
        /*0148*/ 	.word	index@(_Z4attnPKfS0_S0_Pfi)
        /*014c*/ 	.word	0x00000000


	//----- nvinfo : EIATTR_MIN_STACK_SIZE
	.align		4
.L_55:
        /*0150*/ 	.byte	0x04, 0x12
        /*0152*/ 	.short	(.L_57 - .L_56)
	.align		4
.L_56:
        /*0154*/ 	.word	index@(_Z9patch2colPKfPf)
        /*0158*/ 	.word	0x00000000


	//----- nvinfo : EIATTR_MIN_STACK_SIZE
	.align		4
.L_57:
        /*015c*/ 	.byte	0x04, 0x12
        /*015e*/ 	.short	(.L_59 - .L_58)
	.align		4
.L_58:
        /*0160*/ 	.word	index@(_Z9layernormPfi)
        /*0164*/ 	.word	0x00000000


	//----- nvinfo : EIATTR_MIN_STACK_SIZE
	.align		4
.L_59:
        /*0168*/ 	.byte	0x04, 0x12
        /*016a*/ 	.short	(.L_61 - .L_60)
	.align		4
.L_60:
        /*016c*/ 	.word	index@(_Z7add_vecPfPKfi)
        /*0170*/ 	.word	0x00000000
.L_61:


//--------------------- .nv.compat                --------------------------
	.section	.nv.compat,"",@"SHT_CUDA_COMPAT_INFO"
	.align	4
        /*0000*/ 	.byte	0x02, 0x09, 0x00, 0x00, 0x02, 0x02, 0x01, 0x00, 0x02, 0x05, 0x05, 0x00, 0x03, 0x07, 0x01, 0x01
        /*0010*/ 	.byte	0x02, 0x03, 0x00, 0x00, 0x02, 0x06, 0x01, 0x00, 0x04, 0x0b, 0x08, 0x00, 0x01, 0x00, 0x00, 0x00
        /*0020*/ 	.byte	0x00, 0x00, 0x00, 0x00


//--------------------- .nv.info._Z9proj_maskPKfS0_Pf --------------------------
	.section	.nv.info._Z9proj_maskPKfS0_Pf,"",@"SHT_CUDA_INFO"
	.sectionflags	@""
	.align	4


	//----- nvinfo : EIATTR_CUDA_API_VERSION
	.align		4
        /*0000*/ 	.byte	0x04, 0x37
        /*0002*/ 	.short	(.L_63 - .L_62)
.L_62:
        /*0004*/ 	.word	0x00000082


	//----- nvinfo : EIATTR_KPARAM_INFO
	.align		4
.L_63:
        /*0008*/ 	.byte	0x04, 0x17
        /*000a*/ 	.short	(.L_65 - .L_64)
.L_64:
        /*000c*/ 	.word	0x00000000
        /*0010*/ 	.short	0x0002
        /*0012*/ 	.short	0x0010
        /*0014*/ 	.byte	0x00, 0xf5, 0x21, 0x00


	//----- nvinfo : EIATTR_KPARAM_INFO
	.align		4
.L_65:
        /*0018*/ 	.byte	0x04, 0x17
        /*001a*/ 	.short	(.L_67 - .L_66)
.L_66:
        /*001c*/ 	.word	0x00000000
        /*0020*/ 	.short	0x0001
        /*0022*/ 	.short	0x0008
        /*0024*/ 	.byte	0x00, 0xf5, 0x21, 0x00


	//----- nvinfo : EIATTR_KPARAM_INFO
	.align		4
.L_67:
        /*0028*/ 	.byte	0x04, 0x17
        /*002a*/ 	.short	(.L_69 - .L_68)
.L_68:
        /*002c*/ 	.word	0x00000000
        /*0030*/ 	.short	0x0000
        /*0032*/ 	.short	0x0000
        /*0034*/ 	.byte	0x00, 0xf5, 0x21, 0x00


	//----- nvinfo : EIATTR_SPARSE_MMA_MASK
	.align		4
.L_69:
        /*0038*/ 	.byte	0x03, 0x50
        /*003a*/ 	.short	0x0000


	//----- nvinfo : EIATTR_MAXREG_COUNT
	.align		4
        /*003c*/ 	.byte	0x03, 0x1b
        /*003e*/ 	.short	0x00ff


	//----- nvinfo : EIATTR_MERCURY_ISA_VERSION
	.align		4
        /*0040*/ 	.byte	0x03, 0x5f
        /*0042*/ 	.short	0x0101


	//----- nvinfo : EIATTR_VRC_CTA_INIT_COUNT
	.align		4
        /*0044*/ 	.byte	0x02, 0x4a
	.zero		1
	.zero		1


	//----- nvinfo : EIATTR_EXIT_INSTR_OFFSETS
	.align		4
        /*0048*/ 	.byte	0x04, 0x1c
        /*004a*/ 	.short	(.L_71 - .L_70)


	//   ....[0]....
.L_70:
        /*004c*/ 	.word	0x00000050


	//   ....[1]....
        /*0050*/ 	.word	0x000004d0


	//----- nvinfo : EIATTR_CBANK_PARAM_SIZE
	.align		4
.L_71:
        /*0054*/ 	.byte	0x03, 0x19
        /*0056*/ 	.short	0x0018


	//----- nvinfo : EIATTR_PARAM_CBANK
	.align		4
        /*0058*/ 	.byte	0x04, 0x0a
        /*005a*/ 	.short	(.L_73 - .L_72)
	.align		4
.L_72:
        /*005c*/ 	.word	index@(.nv.constant0._Z9proj_maskPKfS0_Pf)
        /*0060*/ 	.short	0x0380
        /*0062*/ 	.short	0x0018


	//----- nvinfo : EIATTR_SW_WAR
	.align		4
.L_73:
        /*0064*/ 	.byte	0x04, 0x36
        /*0066*/ 	.short	(.L_75 - .L_74)
.L_74:
        /*0068*/ 	.word	0x00000008
.L_75:


//--------------------- .nv.info._Z9upsample4PKfPf --------------------------
	.section	.nv.info._Z9upsample4PKfPf,"",@"SHT_CUDA_INFO"
	.sectionflags	@""
	.align	4


	//----- nvinfo : EIATTR_CUDA_API_VERSION
	.align		4
        /*0000*/ 	.byte	0x04, 0x37
        /*0002*/ 	.short	(.L_77 - .L_76)
.L_76:
        /*0004*/ 	.word	0x00000082


	//----- nvinfo : EIATTR_KPARAM_INFO
	.align		4
.L_77:
        /*0008*/ 	.byte	0x04, 0x17
        /*000a*/ 	.short	(.L_79 - .L_78)
.L_78:
        /*000c*/ 	.word	0x00000000
        /*0010*/ 	.short	0x0001
        /*0012*/ 	.short	0x0008
        /*0014*/ 	.byte	0x00, 0xf5, 0x21, 0x00


	//----- nvinfo : EIATTR_KPARAM_INFO
	.align		4
.L_79:
        /*0018*/ 	.byte	0x04, 0x17
        /*001a*/ 	.short	(.L_81 - .L_80)
.L_80:
        /*001c*/ 	.word	0x00000000
        /*0020*/ 	.short	0x0000
        /*0022*/ 	.short	0x0000
        /*0024*/ 	.byte	0x00, 0xf5, 0x21, 0x00


	//----- nvinfo : EIATTR_SPARSE_MMA_MASK
	.align		4
.L_81:
        /*0028*/ 	.byte	0x03, 0x50
        /*002a*/ 	.short	0x0000


	//----- nvinfo : EIATTR_MAXREG_COUNT
	.align		4
        /*002c*/ 	.byte	0x03, 0x1b
        /*002e*/ 	.short	0x00ff


	//----- nvinfo : EIATTR_MERCURY_ISA_VERSION
	.align		4
        /*0030*/ 	.byte	0x03, 0x5f
        /*0032*/ 	.short	0x0101


	//----- nvinfo : EIATTR_VRC_CTA_INIT_COUNT
	.align		4
        /*0034*/ 	.byte	0x02, 0x4a
	.zero		1
	.zero		1


	//----- nvinfo : EIATTR_EXIT_INSTR_OFFSETS
	.align		4
        /*0038*/ 	.byte	0x04, 0x1c
        /*003a*/ 	.short	(.L_83 - .L_82)


	//   ....[0]....
.L_82:
        /*003c*/ 	.word	0x00000030


	//   ....[1]....
        /*0040*/ 	.word	0x00000130


	//----- nvinfo : EIATTR_CBANK_PARAM_SIZE
	.align		4
.L_83:
        /*0044*/ 	.byte	0x03, 0x19
        /*0046*/ 	.short	0x0010


	//----- nvinfo : EIATTR_PARAM_CBANK
	.align		4
        /*0048*/ 	.byte	0x04, 0x0a
        /*004a*/ 	.short	(.L_85 - .L_84)
	.align		4
.L_84:
        /*004c*/ 	.word	index@(.nv.constant0._Z9upsample4PKfPf)
        /*0050*/ 	.short	0x0380
        /*0052*/ 	.short	0x0010


	//----- nvinfo : EIATTR_SW_WAR
	.align		4
.L_85:
        /*0054*/ 	.byte	0x04, 0x36
        /*0056*/ 	.short	(.L_87 - .L_86)
.L_86:
        /*0058*/ 	.word	0x00000008
.L_87:


//--------------------- .nv.info._Z12mask_projectPKfS0_S0_Pf --------------------------
	.section	.nv.info._Z12mask_projectPKfS0_S0_Pf,"",@"SHT_CUDA_INFO"
	.sectionflags	@""
	.align	4


	//----- nvinfo : EIATTR_CUDA_API_VERSION
	.align		4
        /*0000*/ 	.byte	0x04, 0x37
        /*0002*/ 	.short	(.L_89 - .L_88)
.L_88:
        /*0004*/ 	.word	0x00000082


	//----- nvinfo : EIATTR_KPARAM_INFO
	.align		4
.L_89:
        /*0008*/ 	.byte	0x04, 0x17
        /*000a*/ 	.short	(.L_91 - .L_90)
.L_90:
        /*000c*/ 	.word	0x00000000
        /*0010*/ 	.short	0x0003
        /*0012*/ 	.short	0x0018
        /*0014*/ 	.byte	0x00, 0xf5, 0x21, 0x00


	//----- nvinfo : EIATTR_KPARAM_INFO
	.align		4
.L_91:
        /*0018*/ 	.byte	0x04, 0x17
        /*001a*/ 	.short	(.L_93 - .L_92)
.L_92:
        /*001c*/ 	.word	0x00000000
        /*0020*/ 	.short	0x0002
        /*0022*/ 	.short	0x0010
        /*0024*/ 	.byte	0x00, 0xf5, 0x21, 0x00


	//----- nvinfo : EIATTR_KPARAM_INFO
	.align		4
.L_93:
        /*0028*/ 	.byte	0x04, 0x17
        /*002a*/ 	.short	(.L_95 - .L_94)
.L_94:
        /*002c*/ 	.word	0x00000000
        /*0030*/ 	.short	0x0001
        /*0032*/ 	.short	0x0008
        /*0034*/ 	.byte	0x00, 0xf5, 0x21, 0x00


	//----- nvinfo : EIATTR_KPARAM_INFO
	.align		4
.L_95:
        /*0038*/ 	.byte	0x04, 0x17
        /*003a*/ 	.short	(.L_97 - .L_96)
.L_96:
        /*003c*/ 	.word	0x00000000
        /*0040*/ 	.short	0x0000
        /*0042*/ 	.short	0x0000
        /*0044*/ 	.byte	0x00, 0xf5, 0x21, 0x00


	//----- nvinfo : EIATTR_SPARSE_MMA_MASK
	.align		4
.L_97:
        /*0048*/ 	.byte	0x03, 0x50
        /*004a*/ 	.short	0x0000


	//----- nvinfo : EIATTR_MAXREG_COUNT
	.align		4
        /*004c*/ 	.byte	0x03, 0x1b
        /*004e*/ 	.short	0x00ff


	//----- nvinfo : EIATTR_MERCURY_ISA_VERSION
	.align		4
        /*0050*/ 	.byte	0x03, 0x5f
        /*0052*/ 	.short	0x0101


	//----- nvinfo : EIATTR_VRC_CTA_INIT_COUNT
	.align		4
        /*0054*/ 	.byte	0x02, 0x4a
	.zero		1
	.zero		1


	//----- nvinfo : EIATTR_EXIT_INSTR_OFFSETS
	.align		4
        /*0058*/ 	.byte	0x04, 0x1c
        /*005a*/ 	.short	(.L_99 - .L_98)


	//   ....[0]....
.L_98:
        /*005c*/ 	.word	0x00000030


	//   ....[1]....
        /*0060*/ 	.word	0x00000140


	//----- nvinfo : EIATTR_CBANK_PARAM_SIZE
	.align		4
.L_99:
        /*0064*/ 	.byte	0x03, 0x19
        /*0066*/ 	.short	0x0020


	//----- nvinfo : EIATTR_PARAM_CBANK
	.align		4
        /*0068*/ 	.byte	0x04, 0x0a
        /*006a*/ 	.short	(.L_101 - .L_100)
	.align		4
.L_100:
        /*006c*/ 	.word	index@(.nv.constant0._Z12mask_projectPKfS0_S0_Pf)
        /*0070*/ 	.short	0x0380
        /*0072*/ 	.short	0x0020


	//----- nvinfo : EIATTR_SW_WAR
	.align		4
.L_101:
        /*0074*/ 	.byte	0x04, 0x36
        /*0076*/ 	.short	(.L_103 - .L_102)
.L_102:
        /*0078*/ 	.word	0x00000008
.L_103:


//--------------------- .nv.info._Z15mask_downsamplePKfPf --------------------------
	.section	.nv.info._Z15mask_downsamplePKfPf,"",@"SHT_CUDA_INFO"
	.sectionflags	@""
	.align	4


	//----- nvinfo : EIATTR_CUDA_API_VERSION
	.align		4
        /*0000*/ 	.byte	0x04, 0x37
        /*0002*/ 	.short	(.L_105 - .L_104)
.L_104:
        /*0004*/ 	.word	0x00000082


	//----- nvinfo : EIATTR_KPARAM_INFO
	.align		4
.L_105:
        /*0008*/ 	.byte	0x04, 0x17
        /*000a*/ 	.short	(.L_107 - .L_106)
.L_106:
        /*000c*/ 	.word	0x00000000
        /*0010*/ 	.short	0x0001
        /*0012*/ 	.short	0x0008
        /*0014*/ 	.byte	0x00, 0xf5, 0x21, 0x00


	//----- nvinfo : EIATTR_KPARAM_INFO
	.align		4
.L_107:
        /*0018*/ 	.byte	0x04, 0x17
        /*001a*/ 	.short	(.L_109 - .L_108)
.L_108:
        /*001c*/ 	.word	0x00000000
        /*0020*/ 	.short	0x0000
        /*0022*/ 	.short	0x0000
        /*0024*/ 	.byte	0x00, 0xf5, 0x21, 0x00


	//----- nvinfo : EIATTR_SPARSE_MMA_MASK
	.align		4
.L_109:
        /*0028*/ 	.byte	0x03, 0x50
        /*002a*/ 	.short	0x0000


	//----- nvinfo : EIATTR_MAXREG_COUNT
	.align		4
        /*002c*/ 	.byte	0x03, 0x1b
        /*002e*/ 	.short	0x00ff


	//----- nvinfo : EIATTR_MERCURY_ISA_VERSION
	.align		4
        /*0030*/ 	.byte	0x03, 0x5f
        /*0032*/ 	.short	0x0101


	//----- nvinfo : EIATTR_VRC_CTA_INIT_COUNT
	.align		4
        /*0034*/ 	.byte	0x02, 0x4a
	.zero		1
	.zero		1


	//----- nvinfo : EIATTR_EXIT_INSTR_OFFSETS
	.align		4
        /*0038*/ 	.byte	0x04, 0x1c
        /*003a*/ 	.short	(.L_111 - .L_110)


	//   ....[0]....
.L_110:
        /*003c*/ 	.word	0x000020d0


	//----- nvinfo : EIATTR_CBANK_PARAM_SIZE
	.align		4
.L_111:
        /*0040*/ 	.byte	0x03, 0x19
        /*0042*/ 	.short	0x0010


	//----- nvinfo : EIATTR_PARAM_CBANK
	.align		4
        /*0044*/ 	.byte	0x04, 0x0a
        /*0046*/ 	.short	(.L_113 - .L_112)
	.align		4
.L_112:
        /*0048*/ 	.word	index@(.nv.constant0._Z15mask_downsamplePKfPf)
        /*004c*/ 	.short	0x0380
        /*004e*/ 	.short	0x0010


	//----- nvinfo : EIATTR_SW_WAR
	.align		4
.L_113:
        /*0050*/ 	.byte	0x04, 0x36
        /*0052*/ 	.short	(.L_115 - .L_114)
.L_114:
        /*0054*/ 	.word	0x00000008
.L_115:


//--------------------- .nv.info._Z11point_embedPKfPKiS0_S0_Pf --------------------------
	.section	.nv.info._Z11point_embedPKfPKiS0_S0_Pf,"",@"SHT_CUDA_INFO"
	.sectionflags	@""
	.align	4


	//----- nvinfo : EIATTR_CUDA_API_VERSION
	.align		4
        /*0000*/ 	.byte	0x04, 0x37
        /*0002*/ 	.short	(.L_117 - .L_116)
.L_116:
        /*0004*/ 	.word	0x00000082


	//----- nvinfo : EIATTR_KPARAM_INFO
	.align		4
.L_117:
        /*0008*/ 	.byte	0x04, 0x17
        /*000a*/ 	.short	(.L_119 - .L_118)
.L_118:
        /*000c*/ 	.word	0x00000000
        /*0010*/ 	.short	0x0004
        /*0012*/ 	.short	0x0020
        /*0014*/ 	.byte	0x00, 0xf5, 0x21, 0x00


	//----- nvinfo : EIATTR_KPARAM_INFO
	.align		4
.L_119:
        /*0018*/ 	.byte	0x04, 0x17
        /*001a*/ 	.short	(.L_121 - .L_120)
.L_120:
        /*001c*/ 	.word	0x00000000
        /*0020*/ 	.short	0x0003
        /*0022*/ 	.short	0x0018
        /*0024*/ 	.byte	0x00, 0xf5, 0x21, 0x00


	//----- nvinfo : EIATTR_KPARAM_INFO
	.align		4
.L_121:
        /*0028*/ 	.byte	0x04, 0x17
        /*002a*/ 	.short	(.L_123 - .L_122)
.L_122:
        /*002c*/ 	.word	0x00000000
        /*0030*/ 	.short	0x0002
        /*0032*/ 	.short	0x0010
        /*0034*/ 	.byte	0x00, 0xf5, 0x21, 0x00


	//----- nvinfo : EIATTR_KPARAM_INFO
	.align		4
.L_123:
        /*0038*/ 	.byte	0x04, 0x17
        /*003a*/ 	.short	(.L_125 - .L_124)
.L_124:
        /*003c*/ 	.word	0x00000000
        /*0040*/ 	.short	0x0001
        /*0042*/ 	.short	0x0008
        /*0044*/ 	.byte	0x00, 0xf5, 0x21, 0x00


	//----- nvinfo : EIATTR_KPARAM_INFO
	.align		4
.L_125:
        /*0048*/ 	.byte	0x04, 0x17
        /*004a*/ 	.short	(.L_127 - .L_126)
.L_126:
        /*004c*/ 	.word	0x00000000
        /*0050*/ 	.short	0x0000
        /*0052*/ 	.short	0x0000
        /*0054*/ 	.byte	0x00, 0xf5, 0x21, 0x00


	//----- nvinfo : EIATTR_SPARSE_MMA_MASK
	.align		4
.L_127:
        /*0058*/ 	.byte	0x03, 0x50
        /*005a*/ 	.short	0x0000


	//----- nvinfo : EIATTR_MAXREG_COUNT
	.align		4
        /*005c*/ 	.byte	0x03, 0x1b
        /*005e*/ 	.short	0x00ff


	//----- nvinfo : EIATTR_MERCURY_ISA_VERSION
	.align		4
        /*0060*/ 	.byte	0x03, 0x5f
        /*0062*/ 	.short	0x0101


	//----- nvinfo : EIATTR_VRC_CTA_INIT_COUNT
	.align		4
        /*0064*/ 	.byte	0x02, 0x4a
	.zero		1
	.zero		1


	//----- nvinfo : EIATTR_EXIT_INSTR_OFFSETS
	.align		4
        /*0068*/ 	.byte	0x04, 0x1c
        /*006a*/ 	.short	(.L_129 - .L_128)


	//   ....[0]....
.L_128:
        /*006c*/ 	.word	0x00000030


	//   ....[1]....
        /*0070*/ 	.word	0x000001d0


	//----- nvinfo : EIATTR_CBANK_PARAM_SIZE
	.align		4
.L_129:
        /*0074*/ 	.byte	0x03, 0x19
        /*0076*/ 	.short	0x0028


	//----- nvinfo : EIATTR_PARAM_CBANK
	.align		4
        /*0078*/ 	.byte	0x04, 0x0a
        /*007a*/ 	.short	(.L_131 - .L_130)
	.align		4
.L_130:
        /*007c*/ 	.word	index@(.nv.constant0._Z11point_embedPKfPKiS0_S0_Pf)
        /*0080*/ 	.short	0x0380
        /*0082*/ 	.short	0x0028


	//----- nvinfo : EIATTR_SW_WAR
	.align		4
.L_131:
        /*0084*/ 	.byte	0x04, 0x36
        /*0086*/ 	.short	(.L_133 - .L_132)
.L_132:
        /*0088*/ 	.word	0x00000008
.L_133:


//--------------------- .nv.info._Z11gelu_kernelPfi --------------------------
	.section	.nv.info._Z11gelu_kernelPfi,"",@"SHT_CUDA_INFO"
	.sectionflags	@""
	.align	4


	//----- nvinfo : EIATTR_CUDA_API_VERSION
	.align		4
        /*0000*/ 	.byte	0x04, 0x37
        /*0002*/ 	.short	(.L_135 - .L_134)
.L_134:
        /*0004*/ 	.word	0x00000082


	//----- nvinfo : EIATTR_KPARAM_INFO
	.align		4
.L_135:
        /*0008*/ 	.byte	0x04, 0x17
        /*000a*/ 	.short	(.L_137 - .L_136)
.L_136:
        /*000c*/ 	.word	0x00000000
        /*0010*/ 	.short	0x0001
        /*0012*/ 	.short	0x0008
        /*0014*/ 	.byte	0x00, 0xf0, 0x11, 0x00


	//----- nvinfo : EIATTR_KPARAM_INFO
	.align		4
.L_137:
        /*0018*/ 	.byte	0x04, 0x17
        /*001a*/ 	.short	(.L_139 - .L_138)
.L_138:
        /*001c*/ 	.word	0x00000000
        /*0020*/ 	.short	0x0000
        /*0022*/ 	.short	0x0000
        /*0024*/ 	.byte	0x00, 0xf5, 0x21, 0x00


	//----- nvinfo : EIATTR_SPARSE_MMA_MASK
	.align		4
.L_139:
        /*0028*/ 	.byte	0x03, 0x50
        /*002a*/ 	.short	0x0000


	//----- nvinfo : EIATTR_MAXREG_COUNT
	.align		4
        /*002c*/ 	.byte	0x03, 0x1b
        /*002e*/ 	.short	0x00ff


	//----- nvinfo : EIATTR_MERCURY_ISA_VERSION
	.align		4
        /*0030*/ 	.byte	0x03, 0x5f
        /*0032*/ 	.short	0x0101


	//----- nvinfo : EIATTR_VRC_CTA_INIT_COUNT
	.align		4
        /*0034*/ 	.byte	0x02, 0x4a
	.zero		1
	.zero		1


	//----- nvinfo : EIATTR_EXIT_INSTR_OFFSETS
	.align		4
        /*0038*/ 	.byte	0x04, 0x1c
        /*003a*/ 	.short	(.L_141 - .L_140)


	//   ....[0]....
.L_140:
        /*003c*/ 	.word	0x00000060


	//   ....[1]....
        /*0040*/ 	.word	0x00000240


	//----- nvinfo : EIATTR_CBANK_PARAM_SIZE
	.align		4
.L_141:
        /*0044*/ 	.byte	0x03, 0x19
        /*0046*/ 	.short	0x000c


	//----- nvinfo : EIATTR_PARAM_CBANK
	.align		4
        /*0048*/ 	.byte	0x04, 0x0a
        /*004a*/ 	.short	(.L_143 - .L_142)
	.align		4
.L_142:
        /*004c*/ 	.word	index@(.nv.constant0._Z11gelu_kernelPfi)
        /*0050*/ 	.short	0x0380
        /*0052*/ 	.short	0x000c


	//----- nvinfo : EIATTR_SW_WAR
	.align		4
.L_143:
        /*0054*/ 	.byte	0x04, 0x36
        /*0056*/ 	.short	(.L_145 - .L_144)
.L_144:
        /*0058*/ 	.word	0x00000008
.L_145:


//--------------------- .nv.info._Z4attnPKfS0_S0_Pfi --------------------------
	.section	.nv.info._Z4attnPKfS0_S0_Pfi,"",@"SHT_CUDA_INFO"
	.sectionflags	@""
	.align	4


	//----- nvinfo : EIATTR_CUDA_API_VERSION
	.align		4
        /*0000*/ 	.byte	0x04, 0x37
        /*0002*/ 	.short	(.L_147 - .L_146)
.L_146:
        /*0004*/ 	.word	0x00000082


	//----- nvinfo : EIATTR_KPARAM_INFO
	.align		4
.L_147:
        /*0008*/ 	.byte	0x04, 0x17
        /*000a*/ 	.short	(.L_149 - .L_148)
.L_148:
        /*000c*/ 	.word	0x00000000
        /*0010*/ 	.short	0x0004
        /*0012*/ 	.short	0x0020
        /*0014*/ 	.byte	0x00, 0xf0, 0x11, 0x00


	//----- nvinfo : EIATTR_KPARAM_INFO
	.align		4
.L_149:
        /*0018*/ 	.byte	0x04, 0x17
        /*001a*/ 	.short	(.L_151 - .L_150)
.L_150:
        /*001c*/ 	.word	0x00000000
        /*0020*/ 	.short	0x0003
        /*0022*/ 	.short	0x0018
        /*0024*/ 	.byte	0x00, 0xf5, 0x21, 0x00


	//----- nvinfo : EIATTR_KPARAM_INFO
	.align		4
.L_151:
        /*0028*/ 	.byte	0x04, 0x17
        /*002a*/ 	.short	(.L_153 - .L_152)
.L_152:
        /*002c*/ 	.word	0x00000000
        /*0030*/ 	.short	0x0002
        /*0032*/ 	.short	0x0010
        /*0034*/ 	.byte	0x00, 0xf5, 0x21, 0x00


	//----- nvinfo : EIATTR_KPARAM_INFO
	.align		4
.L_153:
        /*0038*/ 	.byte	0x04, 0x17
        /*003a*/ 	.short	(.L_155 - .L_154)
.L_154:
        /*003c*/ 	.word	0x00000000
        /*0040*/ 	.short	0x0001
        /*0042*/ 	.short	0x0008
        /*0044*/ 	.byte	0x00, 0xf5, 0x21, 0x00


	//----- nvinfo : EIATTR_KPARAM_INFO
	.align		4
.L_155:
        /*0048*/ 	.byte	0x04, 0x17
        /*004a*/ 	.short	(.L_157 - .L_156)
.L_156:
        /*004c*/ 	.word	0x00000000
        /*0050*/ 	.short	0x0000
        /*0052*/ 	.short	0x0000
        /*0054*/ 	.byte	0x00, 0xf5, 0x21, 0x00


	//----- nvinfo : EIATTR_SPARSE_MMA_MASK
	.align		4
.L_157:
        /*0058*/ 	.byte	0x03, 0x50
        /*005a*/ 	.short	0x0000


	//----- nvinfo : EIATTR_MAXREG_COUNT
	.align		4
        /*005c*/ 	.byte	0x03, 0x1b
        /*005e*/ 	.short	0x00ff


	//----- nvinfo : EIATTR_NUM_BARRIERS
	.align		4
        /*0060*/ 	.byte	0x02, 0x4c
        /*0062*/ 	.byte	0x01
	.zero		1


	//----- nvinfo : EIATTR_MERCURY_ISA_VERSION
	.align		4
        /*0064*/ 	.byte	0x03, 0x5f
        /*0066*/ 	.short	0x0101


	//----- nvinfo : EIATTR_VRC_CTA_INIT_COUNT
	.align		4
        /*0068*/ 	.byte	0x02, 0x4a
	.zero		1
	.zero		1


	//----- nvinfo : EIATTR_EXIT_INSTR_OFFSETS
	.align		4
        /*006c*/ 	.byte	0x04, 0x1c
        /*006e*/ 	.short	(.L_159 - .L_158)


	//   ....[0]....
.L_158:
        /*0070*/ 	.word	0x00000030


	//   ....[1]....
        /*0074*/ 	.word	0x00002ff0


	//----- nvinfo : EIATTR_CRS_STACK_SIZE
	.align		4
.L_159:
        /*0078*/ 	.byte	0x04, 0x1e
        /*007a*/ 	.short	(.L_161 - .L_160)
.L_160:
        /*007c*/ 	.word	0x00000000


	//----- nvinfo : EIATTR_CBANK_PARAM_SIZE
	.align		4
.L_161:
        /*0080*/ 	.byte	0x03, 0x19
        /*0082*/ 	.short	0x0024


	//----- nvinfo : EIATTR_PARAM_CBANK
	.align		4
        /*0084*/ 	.byte	0x04, 0x0a
        /*0086*/ 	.short	(.L_163 - .L_162)
	.align		4
.L_162:
        /*0088*/ 	.word	index@(.nv.constant0._Z4attnPKfS0_S0_Pfi)
        /*008c*/ 	.short	0x0380
        /*008e*/ 	.short	0x0024


	//----- nvinfo : EIATTR_SW_WAR
	.align		4
.L_163:
        /*0090*/ 	.byte	0x04, 0x36
        /*0092*/ 	.short	(.L_165 - .L_164)
.L_164:
        /*0094*/ 	.word	0x00000008
.L_165:


//--------------------- .nv.info._Z9patch2colPKfPf --------------------------
	.section	.nv.info._Z9patch2colPKfPf,"",@"SHT_CUDA_INFO"
	.sectionflags	@""
	.align	4


	//----- nvinfo : EIATTR_CUDA_API_VERSION
	.align		4
        /*0000*/ 	.byte	0x04, 0x37
        /*0002*/ 	.short	(.L_167 - .L_166)
.L_166:
        /*0004*/ 	.word	0x00000082


	//----- nvinfo : EIATTR_KPARAM_INFO
	.align		4
.L_167:
        /*0008*/ 	.byte	0x04, 0x17
        /*000a*/ 	.short	(.L_169 - .L_168)
.L_168:
        /*000c*/ 	.word	0x00000000
        /*0010*/ 	.short	0x0001
        /*0012*/ 	.short	0x0008
        /*0014*/ 	.byte	0x00, 0xf5, 0x21, 0x00


	//----- nvinfo : EIATTR_KPARAM_INFO
	.align		4
.L_169:
        /*0018*/ 	.byte	0x04, 0x17
        /*001a*/ 	.short	(.L_171 - .L_170)
.L_170:
        /*001c*/ 	.word	0x00000000
        /*0020*/ 	.short	0x0000
        /*0022*/ 	.short	0x0000
        /*0024*/ 	.byte	0x00, 0xf5, 0x21, 0x00


	//----- nvinfo : EIATTR_SPARSE_MMA_MASK
	.align		4
.L_171:
        /*0028*/ 	.byte	0x03, 0x50
        /*002a*/ 	.short	0x0000


	//----- nvinfo : EIATTR_MAXREG_COUNT
	.align		4
        /*002c*/ 	.byte	0x03, 0x1b
        /*002e*/ 	.short	0x00ff


	//----- nvinfo : EIATTR_MERCURY_ISA_VERSION
	.align		4
        /*0030*/ 	.byte	0x03, 0x5f
        /*0032*/ 	.short	0x0101


	//----- nvinfo : EIATTR_VRC_CTA_INIT_COUNT
	.align		4
        /*0034*/ 	.byte	0x02, 0x4a
	.zero		1
	.zero		1


	//----- nvinfo : EIATTR_EXIT_INSTR_OFFSETS
	.align		4
        /*0038*/ 	.byte	0x04, 0x1c
        /*003a*/ 	.short	(.L_173 - .L_172)


	//   ....[0]....
.L_172:
        /*003c*/ 	.word	0x00000030


	//   ....[1]....
        /*0040*/ 	.word	0x00000180


	//----- nvinfo : EIATTR_CBANK_PARAM_SIZE
	.align		4
.L_173:
        /*0044*/ 	.byte	0x03, 0x19
        /*0046*/ 	.short	0x0010


	//----- nvinfo : EIATTR_PARAM_CBANK
	.align		4
        /*0048*/ 	.byte	0x04, 0x0a
        /*004a*/ 	.short	(.L_175 - .L_174)
	.align		4
.L_174:
        /*004c*/ 	.word	index@(.nv.constant0._Z9patch2colPKfPf)
        /*0050*/ 	.short	0x0380
        /*0052*/ 	.short	0x0010


	//----- nvinfo : EIATTR_SW_WAR
	.align		4
.L_175:
        /*0054*/ 	.byte	0x04, 0x36
        /*0056*/ 	.short	(.L_177 - .L_176)
.L_176:
        /*0058*/ 	.word	0x00000008
.L_177:


//--------------------- .nv.info._Z9layernormPfi  --------------------------
	.section	.nv.info._Z9layernormPfi,"",@"SHT_CUDA_INFO"
	.sectionflags	@""
	.align	4


	//----- nvinfo : EIATTR_CUDA_API_VERSION
	.align		4
        /*0000*/ 	.byte	0x04, 0x37
        /*0002*/ 	.short	(.L_179 - .L_178)
.L_178:
        /*0004*/ 	.word	0x00000082


	//----- nvinfo : EIATTR_KPARAM_INFO
	.align		4
.L_179:
        /*0008*/ 	.byte	0x04, 0x17
        /*000a*/ 	.short	(.L_181 - .L_180)
.L_180:
        /*000c*/ 	.word	0x00000000
        /*0010*/ 	.short	0x0001
        /*0012*/ 	.short	0x0008
        /*0014*/ 	.byte	0x00, 0xf0, 0x11, 0x00


	//----- nvinfo : EIATTR_KPARAM_INFO
	.align		4
.L_181:
        /*0018*/ 	.byte	0x04, 0x17
        /*001a*/ 	.short	(.L_183 - .L_182)
.L_182:
        /*001c*/ 	.word	0x00000000
        /*0020*/ 	.short	0x0000
        /*0022*/ 	.short	0x0000
        /*0024*/ 	.byte	0x00, 0xf5, 0x21, 0x00


	//----- nvinfo : EIATTR_SPARSE_MMA_MASK
	.align		4
.L_183:
        /*0028*/ 	.byte	0x03, 0x50
        /*002a*/ 	.short	0x0000


	//----- nvinfo : EIATTR_MAXREG_COUNT
	.align		4
        /*002c*/ 	.byte	0x03, 0x1b
        /*002e*/ 	.short	0x00ff


	//----- nvinfo : EIATTR_MERCURY_ISA_VERSION
	.align		4
        /*0030*/ 	.byte	0x03, 0x5f
        /*0032*/ 	.short	0x0101


	//----- nvinfo : EIATTR_VRC_CTA_INIT_COUNT
	.align		4
        /*0034*/ 	.byte	0x02, 0x4a
	.zero		1
	.zero		1


	//----- nvinfo : EIATTR_EXIT_INSTR_OFFSETS
	.align		4
        /*0038*/ 	.byte	0x04, 0x1c
        /*003a*/ 	.short	(.L_185 - .L_184)


	//   ....[0]....
.L_184:
        /*003c*/ 	.word	0x000016b0


	//----- nvinfo : EIATTR_CBANK_PARAM_SIZE
	.align		4
.L_185:
        /*0040*/ 	.byte	0x03, 0x19
        /*0042*/ 	.short	0x000c


	//----- nvinfo : EIATTR_PARAM_CBANK
	.align		4
        /*0044*/ 	.byte	0x04, 0x0a
        /*0046*/ 	.short	(.L_187 - .L_186)
	.align		4
.L_186:
        /*0048*/ 	.word	index@(.nv.constant0._Z9layernormPfi)
        /*004c*/ 	.short	0x0380
        /*004e*/ 	.short	0x000c


	//----- nvinfo : EIATTR_SW_WAR
	.align		4
.L_187:
        /*0050*/ 	.byte	0x04, 0x36
        /*0052*/ 	.short	(.L_189 - .L_188)
.L_188:
        /*0054*/ 	.word	0x00000008
.L_189:


//--------------------- .nv.info._Z7add_vecPfPKfi --------------------------
	.section	.nv.info._Z7add_vecPfPKfi,"",@"SHT_CUDA_INFO"
	.sectionflags	@""
	.align	4


	//----- nvinfo : EIATTR_CUDA_API_VERSION
	.align		4
        /*0000*/ 	.byte	0x04, 0x37
        /*0002*/ 	.short	(.L_191 - .L_190)
.L_190:
        /*0004*/ 	.word	0x00000082


	//----- nvinfo : EIATTR_KPARAM_INFO
	.align		4
.L_191:
        /*0008*/ 	.byte	0x04, 0x17
        /*000a*/ 	.short	(.L_193 - .L_192)
.L_192:
        /*000c*/ 	.word	0x00000000
        /*0010*/ 	.short	0x0002
        /*0012*/ 	.short	0x0010
        /*0014*/ 	.byte	0x00, 0xf0, 0x11, 0x00


	//----- nvinfo : EIATTR_KPARAM_INFO
	.align		4
.L_193:
        /*0018*/ 	.byte	0x04, 0x17
        /*001a*/ 	.short	(.L_195 - .L_194)
.L_194:
        /*001c*/ 	.word	0x00000000
        /*0020*/ 	.short	0x0001
        /*0022*/ 	.short	0x0008
        /*0024*/ 	.byte	0x00, 0xf5, 0x21, 0x00


	//----- nvinfo : EIATTR_KPARAM_INFO
	.align		4
.L_195:
        /*0028*/ 	.byte	0x04, 0x17
        /*002a*/ 	.short	(.L_197 - .L_196)
.L_196:
        /*002c*/ 	.word	0x00000000
        /*0030*/ 	.short	0x0000
        /*0032*/ 	.short	0x0000
        /*0034*/ 	.byte	0x00, 0xf5, 0x21, 0x00


	//----- nvinfo : EIATTR_SPARSE_MMA_MASK
	.align		4
.L_197:
        /*0038*/ 	.byte	0x03, 0x50
        /*003a*/ 	.short	0x0000


	//----- nvinfo : EIATTR_MAXREG_COUNT
	.align		4
        /*003c*/ 	.byte	0x03, 0x1b
        /*003e*/ 	.short	0x00ff


	//----- nvinfo : EIATTR_MERCURY_ISA_VERSION
	.align		4
        /*0040*/ 	.byte	0x03, 0x5f
        /*0042*/ 	.short	0x0101


	//----- nvinfo : EIATTR_VRC_CTA_INIT_COUNT
	.align		4
        /*0044*/ 	.byte	0x02, 0x4a
	.zero		1
	.zero		1


	//----- nvinfo : EIATTR_EXIT_INSTR_OFFSETS
	.align		4
        /*0048*/ 	.byte	0x04, 0x1c
        /*004a*/ 	.short	(.L_199 - .L_198)


	//   ....[0]....
.L_198:
        /*004c*/ 	.word	0x00000060


	//   ....[1]....
        /*0050*/ 	.word	0x00000100


	//----- nvinfo : EIATTR_CBANK_PARAM_SIZE
	.align		4
.L_199:
        /*0054*/ 	.byte	0x03, 0x19
        /*0056*/ 	.short	0x0014


	//----- nvinfo : EIATTR_PARAM_CBANK
	.align		4
        /*0058*/ 	.byte	0x04, 0x0a
        /*005a*/ 	.short	(.L_201 - .L_200)
	.align		4
.L_200:
        /*005c*/ 	.word	index@(.nv.constant0._Z7add_vecPfPKfi)
        /*0060*/ 	.short	0x0380
        /*0062*/ 	.short	0x0014


	//----- nvinfo : EIATTR_SW_WAR
	.align		4
.L_201:
        /*0064*/ 	.byte	0x04, 0x36
        /*0066*/ 	.short	(.L_203 - .L_202)
.L_202:
        /*0068*/ 	.word	0x00000008
.L_203:


//--------------------- .nv.callgraph             --------------------------
	.section	.nv.callgraph,"",@"SHT_CUDA_CALLGRAPH"
	.align	4
	.sectionentsize	8
	.align		4
        /*0000*/ 	.word	0x00000000
	.align		4
        /*0004*/ 	.word	0xffffffff
	.align		4
        /*0008*/ 	.word	0x00000000
	.align		4
        /*000c*/ 	.word	0xfffffffe
	.align		4
        /*0010*/ 	.word	0x00000000
	.align		4
        /*0014*/ 	.word	0xfffffffd
	.align		4
        /*0018*/ 	.word	0x00000000
	.align		4
        /*001c*/ 	.word	0xfffffffc


//--------------------- .text._Z9proj_maskPKfS0_Pf --------------------------
	.section	.text._Z9proj_maskPKfS0_Pf,"ax",@progbits
	.align	128
        .global         _Z9proj_maskPKfS0_Pf
        .type           _Z9proj_maskPKfS0_Pf,@function
        .size           _Z9proj_maskPKfS0_Pf,(.L_x_64 - _Z9proj_maskPKfS0_Pf)
        .other          _Z9proj_maskPKfS0_Pf,@"STO_CUDA_ENTRY STV_DEFAULT"
_Z9proj_maskPKfS0_Pf:
.text._Z9proj_maskPKfS0_Pf:
[----:B------:R-:W-:Y:S01]  /*0000*/  LDC R1, c[0x0][0x37c] ;  /* 0x0000df00ff017b82 */ /* 0x000fe20000000800 */
[----:B------:R-:W0:Y:S01]  /*0010*/  S2R R0, SR_CTAID.X ;  /* 0x0000000000007919 */ /* 0x000e220000002500 */
[----:B------:R-:W0:Y:S02]  /*0020*/  S2R R3, SR_TID.X ;  /* 0x0000000000037919 */ /* 0x000e240000002100 */
[----:B0-----:R-:W-:-:S04]  /*0030*/  LEA R0, R0, R3, 0x8 ;  /* 0x0000000300007211 */ /* 0x001fc800078e40ff */
[----:B------:R-:W-:-:S13]  /*0040*/  ISETP.GT.AND P0, PT, R0, 0xffff, PT ;  /* 0x0000ffff0000780c */ /* 0x000fda0003f04270 */
[----:B------:R-:W-:Y:S05]  /*0050*/  @P0 EXIT ;  /* 0x000000000000094d */ /* 0x000fea0003800000 */
[----:B------:R-:W0:Y:S01]  /*0060*/  LDCU.128 UR8, c[0x0][0x380] ;  /* 0x00007000ff0877ac */ /* 0x000e220008000c00 */
[----:B------:R-:W-:Y:S01]  /*0070*/  HFMA2 R15, -RZ, RZ, 0, 0 ;  /* 0x00000000ff0f7431 */ /* 0x000fe200000001ff */
[----:B------:R-:W-:Y:S01]  /*0080*/  SHF.L.U32 R6, R0, 0x8, RZ ;  /* 0x0000000800067819 */ /* 0x000fe200000006ff */
[----:B------:R-:W1:Y:S01]  /*0090*/  LDCU.64 UR12, c[0x0][0x358] ;  /* 0x00006b00ff0c77ac */ /* 0x000e620008000a00 */
[----:B0-----:R-:W-:Y:S02]  /*00a0*/  UIADD3 UR4, UP1, UPT, UR10, 0x20, URZ ;  /* 0x000000200a047890 */ /* 0x001fe4000ff3e0ff */
[----:B------:R-:W-:Y:S02]  /*00b0*/  UIADD3 UR6, UP0, UPT, UR8, 0x20, URZ ;  /* 0x0000002008067890 */ /* 0x000fe4000ff1e0ff */
[----:B------:R-:W-:Y:S02]  /*00c0*/  UIADD3.X UR5, UPT, UPT, URZ, UR11, URZ, UP1, !UPT ;  /* 0x0000000bff057290 */ /* 0x000fe40008ffe4ff */
[----:B------:R-:W-:Y:S01]  /*00d0*/  MOV R2, UR4 ;  /* 0x0000000400027c02 */ /* 0x000fe20008000f00 */
[----:B------:R-:W-:Y:S01]  /*00e0*/  UIADD3.X UR7, UPT, UPT, URZ, UR9, URZ, UP0, !UPT ;  /* 0x00000009ff077290 */ /* 0x000fe200087fe4ff */
[----:B------:R-:W-:-:S02]  /*00f0*/  UMOV UR4, URZ ;  /* 0x000000ff00047c82 */ /* 0x000fc40008000000 */
[----:B-1----:R-:W-:-:S09]  /*0100*/  MOV R3, UR5 ;  /* 0x0000000500037c02 */ /* 0x002fd20008000f00 */
.L_x_0:
[----:B------:R-:W-:Y:S01]  /*0110*/  MOV R4, UR6 ;  /* 0x0000000600047c02 */ /* 0x000fe20008000f00 */
[----:B------:R-:W2:Y:S01]  /*0120*/  LDG.E.CONSTANT R17, desc[UR12][R2.64+-0x20] ;  /* 0xffffe00c02117981 */ /* 0x000ea2000c1e9900 */
[----:B------:R-:W-:-:S03]  /*0130*/  MOV R5, UR7 ;  /* 0x0000000700057c02 */ /* 0x000fc60008000f00 */
[----:B------:R-:W3:Y:S01]  /*0140*/  LDG.E.CONSTANT R26, desc[UR12][R2.64+-0x1c] ;  /* 0xffffe40c021a7981 */ /* 0x000ee2000c1e9900 */
[----:B------:R-:W-:-:S03]  /*0150*/  IMAD.WIDE R4, R6, 0x4, R4 ;  /* 0x0000000406047825 */ /* 0x000fc600078e0204 */
[----:B------:R-:W4:Y:S04]  /*0160*/  LDG.E.CONSTANT R19, desc[UR12][R2.64+-0x18] ;  /* 0xffffe80c02137981 */ /* 0x000f28000c1e9900 */
[----:B------:R-:W2:Y:S04]  /*0170*/  LDG.E.CONSTANT R16, desc[UR12][R4.64+-0x20] ;  /* 0xffffe00c04107981 */ /* 0x000ea8000c1e9900 */
[----:B------:R-:W3:Y:S04]  /*0180*/  LDG.E.CONSTANT R25, desc[UR12][R4.64+-0x1c] ;  /* 0xffffe40c04197981 */ /* 0x000ee8000c1e9900 */
[----:B------:R-:W4:Y:S04]  /*0190*/  LDG.E.CONSTANT R20, desc[UR12][R4.64+-0x18] ;  /* 0xffffe80c04147981 */ /* 0x000f28000c1e9900 */
[----:B------:R-:W5:Y:S04]  /*01a0*/  LDG.E.CONSTANT R22, desc[UR12][R2.64+-0x14] ;  /* 0xffffec0c02167981 */ /* 0x000f68000c1e9900 */
        /* <DEDUP_REMOVED lines=11> */
[----:B------:R-:W5:Y:S01]  /*0260*/  LDG.E.CONSTANT R18, desc[UR12][R2.64+0x4] ;  /* 0x0000040c02127981 */ /* 0x000f62000c1e9900 */
[----:B--2---:R-:W-:-:S03]  /*0270*/  FFMA R16, R16, R17, R15 ;  /* 0x0000001110107223 */ /* 0x004fc6000000000f */
[----:B------:R-:W2:Y:S01]  /*0280*/  LDG.E.CONSTANT R17, desc[UR12][R4.64+0x4] ;  /* 0x0000040c04117981 */ /* 0x000ea2000c1e9900 */
[----:B---3--:R-:W-:-:S03]  /*0290*/  FFMA R25, R25, R26, R16 ;  /* 0x0000001a19197223 */ /* 0x008fc60000000010 */
[----:B------:R-:W3:Y:S04]  /*02a0*/  LDG.E.CONSTANT R16, desc[UR12][R2.64+0x8] ;  /* 0x0000080c02107981 */ /* 0x000ee8000c1e9900 */
[----:B------:R-:W3:Y:S01]  /*02b0*/  LDG.E.CONSTANT R15, desc[UR12][R4.64+0x8] ;  /* 0x0000080c040f7981 */ /* 0x000ee2000c1e9900 */
[----:B----4-:R-:W-:-:S03]  /*02c0*/  FFMA R26, R20, R19, R25 ;  /* 0x00000013141a7223 */ /* 0x010fc60000000019 */
[----:B------:R-:W4:Y:S04]  /*02d0*/  LDG.E.CONSTANT R20, desc[UR12][R2.64+0xc] ;  /* 0x00000c0c02147981 */ /* 0x000f28000c1e9900 */
[----:B------:R-:W4:Y:S01]  /*02e0*/  LDG.E.CONSTANT R19, desc[UR12][R4.64+0xc] ;  /* 0x00000c0c04137981 */ /* 0x000f22000c1e9900 */
[----:B-----5:R-:W-:-:S03]  /*02f0*/  FFMA R25, R21, R22, R26 ;  /* 0x0000001615197223 */ /* 0x020fc6000000001a */
[----:B------:R-:W5:Y:S04]  /*0300*/  LDG.E.CONSTANT R22, desc[UR12][R2.64+0x10] ;  /* 0x0000100c02167981 */ /* 0x000f68000c1e9900 */
[----:B------:R-:W5:Y:S01]  /*0310*/  LDG.E.CONSTANT R21, desc[UR12][R4.64+0x10] ;  /* 0x0000100c04157981 */ /* 0x000f62000c1e9900 */
[----:B------:R-:W-:-:S03]  /*0320*/  FFMA R26, R24, R23, R25 ;  /* 0x00000017181a7223 */ /* 0x000fc60000000019 */
[----:B------:R-:W5:Y:S04]  /*0330*/  LDG.E.CONSTANT R24, desc[UR12][R2.64+0x14] ;  /* 0x0000140c02187981 */ /* 0x000f68000c1e9900 */
[----:B------:R-:W5:Y:S01]  /*0340*/  LDG.E.CONSTANT R23, desc[UR12][R4.64+0x14] ;  /* 0x0000140c04177981 */ /* 0x000f62000c1e9900 */
[----:B------:R-:W-:-:S03]  /*0350*/  FFMA R28, R13, R14, R26 ;  /* 0x0000000e0d1c7223 */ /* 0x000fc6000000001a */
[----:B------:R-:W5:Y:S04]  /*0360*/  LDG.E.CONSTANT R13, desc[UR12][R2.64+0x18] ;  /* 0x0000180c020d7981 */ /* 0x000f68000c1e9900 */
[----:B------:R-:W5:Y:S04]  /*0370*/  LDG.E.CONSTANT R14, desc[UR12][R4.64+0x18] ;  /* 0x0000180c040e7981 */ /* 0x000f68000c1e9900 */
[----:B------:R-:W5:Y:S04]  /*0380*/  LDG.E.CONSTANT R25, desc[UR12][R4.64+0x1c] ;  /* 0x00001c0c04197981 */ /* 0x000f68000c1e9900 */
[----:B------:R0:W5:Y:S01]  /*0390*/  LDG.E.CONSTANT R26, desc[UR12][R2.64+0x1c] ;  /* 0x00001c0c021a7981 */ /* 0x000162000c1e9900 */
[----:B------:R-:W-:-:S04]  /*03a0*/  FFMA R7, R7, R8, R28 ;  /* 0x0000000807077223 */ /* 0x000fc8000000001c */
[----:B------:R-:W-:-:S04]  /*03b0*/  FFMA R7, R12, R9, R7 ;  /* 0x000000090c077223 */ /* 0x000fc80000000007 */
[----:B------:R-:W-:Y:S01]  /*03c0*/  FFMA R10, R10, R11, R7 ;  /* 0x0000000b0a0a7223 */ /* 0x000fe20000000007 */
[----:B------:R-:W-:-:S04]  /*03d0*/  UIADD3 UR4, UPT, UPT, UR4, 0x10, URZ ;  /* 0x0000001004047890 */ /* 0x000fc8000fffe0ff */
[----:B------:R-:W-:Y:S01]  /*03e0*/  UISETP.NE.AND UP0, UPT, UR4, 0x100, UPT ;  /* 0x000001000400788c */ /* 0x000fe2000bf05270 */
[----:B0-----:R-:W-:Y:S02]  /*03f0*/  IADD3 R2, P0, PT, R2, 0x40, RZ ;  /* 0x0000004002027810 */ /* 0x001fe40007f1e0ff */
[----:B------:R-:W-:Y:S02]  /*0400*/  IADD3 R6, PT, PT, R6, 0x10, RZ ;  /* 0x0000001006067810 */ /* 0x000fe40007ffe0ff */
[----:B------:R-:W-:Y:S01]  /*0410*/  IADD3.X R3, PT, PT, RZ, R3, RZ, P0, !PT ;  /* 0x00000003ff037210 */ /* 0x000fe200007fe4ff */
[----:B--2---:R-:W-:-:S04]  /*0420*/  FFMA R10, R17, R18, R10 ;  /* 0x00000012110a7223 */ /* 0x004fc8000000000a */
[----:B---3--:R-:W-:-:S04]  /*0430*/  FFMA R10, R15, R16, R10 ;  /* 0x000000100f0a7223 */ /* 0x008fc8000000000a */
[----:B----4-:R-:W-:-:S04]  /*0440*/  FFMA R10, R19, R20, R10 ;  /* 0x00000014130a7223 */ /* 0x010fc8000000000a */
[----:B-----5:R-:W-:-:S04]  /*0450*/  FFMA R10, R21, R22, R10 ;  /* 0x00000016150a7223 */ /* 0x020fc8000000000a */
[----:B------:R-:W-:-:S04]  /*0460*/  FFMA R23, R23, R24, R10 ;  /* 0x0000001817177223 */ /* 0x000fc8000000000a */
[----:B------:R-:W-:-:S04]  /*0470*/  FFMA R14, R14, R13, R23 ;  /* 0x0000000d0e0e7223 */ /* 0x000fc80000000017 */
[----:B------:R-:W-:Y:S01]  /*0480*/  FFMA R15, R25, R26, R14 ;  /* 0x0000001a190f7223 */ /* 0x000fe2000000000e */
[----:B------:R-:W-:Y:S06]  /*0490*/  BRA.U UP0, `(.L_x_0) ;  /* 0xfffffffd001c7547 */ /* 0x000fec000b83ffff */
[----:B------:R-:W0:Y:S02]  /*04a0*/  LDC.64 R2, c[0x0][0x390] ;  /* 0x0000e400ff027b82 */ /* 0x000e240000000a00 */
[----:B0-----:R-:W-:-:S05]  /*04b0*/  IMAD.WIDE R2, R0, 0x4, R2 ;  /* 0x0000000400027825 */ /* 0x001fca00078e0202 */
[----:B------:R-:W-:Y:S01]  /*04c0*/  STG.E desc[UR12][R2.64], R15 ;  /* 0x0000000f02007986 */ /* 0x000fe2000c10190c */
[----:B------:R-:W-:Y:S05]  /*04d0*/  EXIT ;  /* 0x000000000000794d */ /* 0x000fea0003800000 */
.L_x_1:
[----:B------:R-:W-:-:S00]  /*04e0*/  BRA `(.L_x_1) ;  /* 0xfffffffc00fc7947 */ /* 0x000fc0000383ffff */
[----:B------:R-:W-:-:S00]  /*04f0*/  NOP ;  /* 0x0000000000007918 */ /* 0x000fc00000000000 */
        /* <DEDUP_REMOVED lines=8> */
.L_x_64:


//--------------------- .text._Z9upsample4PKfPf   --------------------------
	.section	.text._Z9upsample4PKfPf,"ax",@progbits
	.align	128
        .global         _Z9upsample4PKfPf
        .type           _Z9upsample4PKfPf,@function
        .size           _Z9upsample4PKfPf,(.L_x_65 - _Z9upsample4PKfPf)
        .other          _Z9upsample4PKfPf,@"STO_CUDA_ENTRY STV_DEFAULT"
_Z9upsample4PKfPf:
.text._Z9upsample4PKfPf:
[----:B------:R-:W-:Y:S01]  /*0000*/  LDC R1, c[0x0][0x37c] ;  /* 0x0000df00ff017b82 */ /* 0x000fe20000000800 */
[----:B------:R-:W0:Y:S02]  /*0010*/  S2R R7, SR_TID.X ;  /* 0x0000000000077919 */ /* 0x000e240000002100 */
[----:B0-----:R-:W-:-:S13]  /*0020*/  ISETP.GT.U32.AND P0, PT, R7, 0xff, PT ;  /* 0x000000ff0700780c */ /* 0x001fda0003f04070 */
[----:B------:R-:W-:Y:S05]  /*0030*/  @P0 EXIT ;  /* 0x000000000000094d */ /* 0x000fea0003800000 */
[----:B------:R-:W0:Y:S01]  /*0040*/  S2R R9, SR_CTAID.Y ;  /* 0x0000000000097919 */ /* 0x000e220000002600 */
[----:B------:R-:W1:Y:S01]  /*0050*/  LDC.64 R2, c[0x0][0x380] ;  /* 0x0000e000ff027b82 */ /* 0x000e620000000a00 */
[----:B------:R-:W2:Y:S01]  /*0060*/  LDCU.64 UR4, c[0x0][0x358] ;  /* 0x00006b00ff0477ac */ /* 0x000ea20008000a00 */
[----:B------:R-:W3:Y:S01]  /*0070*/  S2R R6, SR_CTAID.X ;  /* 0x0000000000067919 */ /* 0x000ee20000002500 */
[----:B0-----:R-:W-:-:S05]  /*0080*/  IMAD.SHL.U32 R0, R9, 0x10, RZ ;  /* 0x0000001009007824 */ /* 0x001fca00078e00ff */
[----:B------:R-:W-:-:S04]  /*0090*/  LOP3.LUT R0, R0, 0xfffc0, RZ, 0xc0, !PT ;  /* 0x000fffc000007812 */ /* 0x000fc800078ec0ff */
[----:B---3--:R-:W-:-:S05]  /*00a0*/  LEA.HI R0, R6, R0, RZ, 0x1e ;  /* 0x0000000006007211 */ /* 0x008fca00078ff0ff */
[----:B------:R-:W-:-:S04]  /*00b0*/  IMAD R5, R0, 0x100, R7 ;  /* 0x0000010000057824 */ /* 0x000fc800078e0207 */
[----:B-1----:R-:W-:Y:S02]  /*00c0*/  IMAD.WIDE.U32 R2, R5, 0x4, R2 ;  /* 0x0000000405027825 */ /* 0x002fe400078e0002 */
[----:B------:R-:W0:Y:S04]  /*00d0*/  LDC.64 R4, c[0x0][0x388] ;  /* 0x0000e200ff047b82 */ /* 0x000e280000000a00 */
[----:B--2---:R-:W2:Y:S01]  /*00e0*/  LDG.E.CONSTANT R3, desc[UR4][R2.64] ;  /* 0x0000000402037981 */ /* 0x004ea2000c1e9900 */
[----:B------:R-:W-:-:S04]  /*00f0*/  LEA R0, R6, R7, 0x8 ;  /* 0x0000000706007211 */ /* 0x000fc800078e40ff */
[----:B------:R-:W-:-:S05]  /*0100*/  LEA R7, R9, R0, 0x10 ;  /* 0x0000000009077211 */ /* 0x000fca00078e80ff */
[----:B0-----:R-:W-:-:S05]  /*0110*/  IMAD.WIDE R4, R7, 0x4, R4 ;  /* 0x0000000407047825 */ /* 0x001fca00078e0204 */
[----:B--2---:R-:W-:Y:S01]  /*0120*/  STG.E desc[UR4][R4.64], R3 ;  /* 0x0000000304007986 */ /* 0x004fe2000c101904 */
[----:B------:R-:W-:Y:S05]  /*0130*/  EXIT ;  /* 0x000000000000794d */ /* 0x000fea0003800000 */
.L_x_2:
        /* <DEDUP_REMOVED lines=12> */
.L_x_65:


//--------------------- .text._Z12mask_projectPKfS0_S0_Pf --------------------------
	.section	.text._Z12mask_projectPKfS0_S0_Pf,"ax",@progbits
	.align	128
        .global         _Z12mask_projectPKfS0_S0_Pf
        .type           _Z12mask_projectPKfS0_S0_Pf,@function
        .size           _Z12mask_projectPKfS0_S0_Pf,(.L_x_66 - _Z12mask_projectPKfS0_S0_Pf)
        .other          _Z12mask_projectPKfS0_S0_Pf,@"STO_CUDA_ENTRY STV_DEFAULT"
_Z12mask_projectPKfS0_S0_Pf:
.text._Z12mask_projectPKfS0_S0_Pf:
[----:B------:R-:W-:Y:S01]  /*0000*/  LDC R1, c[0x0][0x37c] ;  /* 0x0000df00ff017b82 */ /* 0x000fe20000000800 */
[----:B------:R-:W0:Y:S02]  /*0010*/  S2R R11, SR_TID.X ;  /* 0x00000000000b7919 */ /* 0x000e240000002100 */
[----:B0-----:R-:W-:-:S13]  /*0020*/  ISETP.GT.U32.AND P0, PT, R11, 0xff, PT ;  /* 0x000000ff0b00780c */ /* 0x001fda0003f04070 */
[----:B------:R-:W-:Y:S05]  /*0030*/  @P0 EXIT ;  /* 0x000000000000094d */ /* 0x000fea0003800000 */
[----:B------:R-:W0:Y:S01]  /*0040*/  S2R R0, SR_CTAID.X ;  /* 0x0000000000007919 */ /* 0x000e220000002500 */
[----:B------:R-:W0:Y:S01]  /*0050*/  LDC.64 R2, c[0x0][0x380] ;  /* 0x0000e000ff027b82 */ /* 0x000e220000000a00 */
[----:B------:R-:W1:Y:S07]  /*0060*/  LDCU.64 UR4, c[0x0][0x358] ;  /* 0x00006b00ff0477ac */ /* 0x000e6e0008000a00 */
[----:B------:R-:W2:Y:S08]  /*0070*/  LDC.64 R4, c[0x0][0x388] ;  /* 0x0000e200ff047b82 */ /* 0x000eb00000000a00 */
[----:B------:R-:W3:Y:S08]  /*0080*/  LDC.64 R6, c[0x0][0x390] ;  /* 0x0000e400ff067b82 */ /* 0x000ef00000000a00 */
[----:B------:R-:W4:Y:S01]  /*0090*/  LDC.64 R8, c[0x0][0x398] ;  /* 0x0000e600ff087b82 */ /* 0x000f220000000a00 */
[----:B0-----:R-:W-:-:S04]  /*00a0*/  IMAD.WIDE.U32 R2, R0, 0x4, R2 ;  /* 0x0000000400027825 */ /* 0x001fc800078e0002 */
[C---:B--2---:R-:W-:Y:S02]  /*00b0*/  IMAD.WIDE.U32 R4, R11.reuse, 0x4, R4 ;  /* 0x000000040b047825 */ /* 0x044fe400078e0004 */
[----:B-1----:R-:W2:Y:S02]  /*00c0*/  LDG.E.CONSTANT R2, desc[UR4][R2.64] ;  /* 0x0000000402027981 */ /* 0x002ea4000c1e9900 */
[----:B---3--:R-:W-:Y:S02]  /*00d0*/  IMAD.WIDE.U32 R6, R11, 0x4, R6 ;  /* 0x000000040b067825 */ /* 0x008fe400078e0006 */
[----:B------:R-:W2:Y:S04]  /*00e0*/  LDG.E.CONSTANT R5, desc[UR4][R4.64] ;  /* 0x0000000404057981 */ /* 0x000ea8000c1e9900 */
[----:B------:R-:W2:Y:S01]  /*00f0*/  LDG.E.CONSTANT R7, desc[UR4][R6.64] ;  /* 0x0000000406077981 */ /* 0x000ea2000c1e9900 */
[----:B------:R-:W-:-:S05]  /*0100*/  LEA R11, R0, R11, 0x8 ;  /* 0x0000000b000b7211 */ /* 0x000fca00078e40ff */
[----:B----4-:R-:W-:-:S04]  /*0110*/  IMAD.WIDE.U32 R8, R11, 0x4, R8 ;  /* 0x000000040b087825 */ /* 0x010fc800078e0008 */
[----:B--2---:R-:W-:-:S05]  /*0120*/  FFMA R11, R2, R5, R7 ;  /* 0x00000005020b7223 */ /* 0x004fca0000000007 */
[----:B------:R-:W-:Y:S01]  /*0130*/  STG.E desc[UR4][R8.64], R11 ;  /* 0x0000000b08007986 */ /* 0x000fe2000c101904 */
[----:B------:R-:W-:Y:S05]  /*0140*/  EXIT ;  /* 0x000000000000794d */ /* 0x000fea0003800000 */
.L_x_3:
        /* <DEDUP_REMOVED lines=11> */
.L_x_66:


//--------------------- .text._Z15mask_downsamplePKfPf --------------------------
	.section	.text._Z15mask_downsamplePKfPf,"ax",@progbits
	.align	128
        .global         _Z15mask_downsamplePKfPf
        .type           _Z15mask_downsamplePKfPf,@function
        .size           _Z15mask_downsamplePKfPf,(.L_x_67 - _Z15mask_downsamplePKfPf)
        .other          _Z15mask_downsamplePKfPf,@"STO_CUDA_ENTRY STV_DEFAULT"
_Z15mask_downsamplePKfPf:
.text._Z15mask_downsamplePKfPf:
[----:B------:R-:W-:Y:S01]  /*0000*/  LDC R1, c[0x0][0x37c] ;  /* 0x0000df00ff017b82 */ /* 0x000fe20000000800 */
[----:B------:R-:W0:Y:S07]  /*0010*/  S2R R5, SR_CTAID.Y ;  /* 0x0000000000057919 */ /* 0x000e2e0000002600 */
[----:B------:R-:W1:Y:S01]  /*0020*/  LDC.64 R2, c[0x0][0x380] ;  /* 0x0000e000ff027b82 */ /* 0x000e620000000a00 */
[----:B------:R-:W2:Y:S01]  /*0030*/  LDCU.64 UR4, c[0x0][0x358] ;  /* 0x00006b00ff0477ac */ /* 0x000ea20008000a00 */
[----:B------:R-:W0:Y:S02]  /*0040*/  S2R R0, SR_CTAID.X ;  /* 0x0000000000007919 */ /* 0x000e240000002500 */
[----:B0-----:R-:W-:-:S04]  /*0050*/  LEA R7, R5, R0, 0xa ;  /* 0x0000000005077211 */ /* 0x001fc800078e50ff */
[----:B------:R-:W-:-:S05]  /*0060*/  SHF.L.U32 R7, R7, 0x4, RZ ;  /* 0x0000000407077819 */ /* 0x000fca00000006ff */
[----:B-1----:R-:W-:-:S05]  /*0070*/  IMAD.WIDE.U32 R2, R7, 0x4, R2 ;  /* 0x0000000407027825 */ /* 0x002fca00078e0002 */
[----:B--2---:R-:W2:Y:S04]  /*0080*/  LDG.E.CONSTANT R9, desc[UR4][R2.64] ;  /* 0x0000000402097981 */ /* 0x004ea8000c1e9900 */
        /* <DEDUP_REMOVED lines=20> */
[----:B--2---:R-:W-:-:S03]  /*01d0*/  FADD R10, RZ, R9 ;  /* 0x00000009ff0a7221 */ /* 0x004fc60000000000 */
[----:B------:R-:W2:Y:S01]  /*01e0*/  LDG.E.CONSTANT R9, desc[UR4][R2.64+0x1014] ;  /* 0x0010140402097981 */ /* 0x000ea2000c1e9900 */
[----:B---3--:R-:W-:-:S03]  /*01f0*/  FADD R11, R10, R11 ;  /* 0x0000000b0a0b7221 */ /* 0x008fc60000000000 */
[----:B------:R-:W3:Y:S01]  /*0200*/  LDG.E.CONSTANT R10, desc[UR4][R2.64+0x1018] ;  /* 0x00101804020a7981 */ /* 0x000ee2000c1e9900 */
[----:B----4-:R-:W-:-:S03]  /*0210*/  FADD R27, R11, R26 ;  /* 0x0000001a0b1b7221 */ /* 0x010fc60000000000 */
[----:B------:R-:W4:Y:S01]  /*0220*/  LDG.E.CONSTANT R11, desc[UR4][R2.64+0x101c] ;  /* 0x00101c04020b7981 */ /* 0x000f22000c1e9900 */
[----:B-----5:R-:W-:-:S03]  /*0230*/  FADD R26, R27, R12 ;  /* 0x0000000c1b1a7221 */ /* 0x020fc60000000000 */
[----:B------:R-:W5:Y:S01]  /*0240*/  LDG.E.CONSTANT R12, desc[UR4][R2.64+0x1020] ;  /* 0x00102004020c7981 */ /* 0x000f62000c1e9900 */
[----:B------:R-:W-:-:S03]  /*0250*/  FADD R27, R26, R13 ;  /* 0x0000000d1a1b7221 */ /* 0x000fc60000000000 */
        /* <DEDUP_REMOVED lines=33> */
[----:B--2---:R-:W-:-:S03]  /*0470*/  FADD R27, R26, R9 ;  /* 0x000000091a1b7221 */ /* 0x004fc60000000000 */
        /* <DEDUP_REMOVED lines=424> */
[----:B------:R-:W4:Y:S04]  /*1f00*/  LDG.E.CONSTANT R10, desc[UR4][R2.64+0xf038] ;  /* 0x00f03804020a7981 */ /* 0x000f28000c1e9900 */
[----:B------:R0:W4:Y:S01]  /*1f10*/  LDG.E.CONSTANT R11, desc[UR4][R2.64+0xf03c] ;  /* 0x00f03c04020b7981 */ /* 0x000122000c1e9900 */
[----:B-----5:R-:W-:Y:S01]  /*1f20*/  FADD R12, R27, R12 ;  /* 0x0000000c1b0c7221 */ /* 0x020fe20000000000 */
[----:B------:R-:W-:-:S03]  /*1f30*/  LEA R5, R5, R0, 0x6 ;  /* 0x0000000005057211 */ /* 0x000fc600078e30ff */
[----:B------:R-:W-:-:S04]  /*1f40*/  FADD R13, R12, R13 ;  /* 0x0000000d0c0d7221 */ /* 0x000fc80000000000 */
[----:B------:R-:W-:Y:S01]  /*1f50*/  FADD R14, R13, R14 ;  /* 0x0000000e0d0e7221 */ /* 0x000fe20000000000 */
[----:B0-----:R-:W0:Y:S03]  /*1f60*/  LDC.64 R2, c[0x0][0x388] ;  /* 0x0000e200ff027b82 */ /* 0x001e260000000a00 */
[----:B------:R-:W-:-:S04]  /*1f70*/  FADD R15, R14, R15 ;  /* 0x0000000f0e0f7221 */ /* 0x000fc80000000000 */
[----:B------:R-:W-:-:S04]  /*1f80*/  FADD R16, R15, R16 ;  /* 0x000000100f107221 */ /* 0x000fc80000000000 */
[----:B------:R-:W-:-:S04]  /*1f90*/  FADD R17, R16, R17 ;  /* 0x0000001110117221 */ /* 0x000fc80000000000 */
[----:B------:R-:W-:-:S04]  /*1fa0*/  FADD R18, R17, R18 ;  /* 0x0000001211127221 */ /* 0x000fc80000000000 */
[----:B------:R-:W-:-:S04]  /*1fb0*/  FADD R19, R18, R19 ;  /* 0x0000001312137221 */ /* 0x000fc80000000000 */
[----:B------:R-:W-:Y:S01]  /*1fc0*/  FADD R20, R19, R20 ;  /* 0x0000001413147221 */ /* 0x000fe20000000000 */
[----:B0-----:R-:W-:-:S04]  /*1fd0*/  IMAD.WIDE.U32 R2, R5, 0x4, R2 ;  /* 0x0000000405027825 */ /* 0x001fc800078e0002 */
[----:B------:R-:W-:-:S04]  /*1fe0*/  FADD R25, R20, R25 ;  /* 0x0000001914197221 */ /* 0x000fc80000000000 */
        /* <DEDUP_REMOVED lines=8> */
[----:B--2---:R-:W-:-:S04]  /*2070*/  FADD R8, R7, R8 ;  /* 0x0000000807087221 */ /* 0x004fc80000000000 */
[----:B---3--:R-:W-:-:S04]  /*2080*/  FADD R9, R8, R9 ;  /* 0x0000000908097221 */ /* 0x008fc80000000000 */
[----:B----4-:R-:W-:-:S04]  /*2090*/  FADD R10, R9, R10 ;  /* 0x0000000a090a7221 */ /* 0x010fc80000000000 */
[----:B------:R-:W-:-:S04]  /*20a0*/  FADD R10, R10, R11 ;  /* 0x0000000b0a0a7221 */ /* 0x000fc80000000000 */
[----:B------:R-:W-:-:S05]  /*20b0*/  FMUL R5, R10, 0.00390625 ;  /* 0x3b8000000a057820 */ /* 0x000fca0000400000 */
[----:B------:R-:W-:Y:S01]  /*20c0*/  STG.E desc[UR4][R2.64], R5 ;  /* 0x0000000502007986 */ /* 0x000fe2000c101904 */
[----:B------:R-:W-:Y:S05]  /*20d0*/  EXIT ;  /* 0x000000000000794d */ /* 0x000fea0003800000 */
.L_x_4:
        /* <DEDUP_REMOVED lines=10> */
.L_x_67:


//--------------------- .text._Z11point_embedPKfPKiS0_S0_Pf --------------------------
	.section	.text._Z11point_embedPKfPKiS0_S0_Pf,"ax",@progbits
	.align	128
        .global         _Z11point_embedPKfPKiS0_S0_Pf
        .type           _Z11point_embedPKfPKiS0_S0_Pf,@function
        .size           _Z11point_embedPKfPKiS0_S0_Pf,(.L_x_68 - _Z11point_embedPKfPKiS0_S0_Pf)
        .other          _Z11point_embedPKfPKiS0_S0_Pf,@"STO_CUDA_ENTRY STV_DEFAULT"
_Z11point_embedPKfPKiS0_S0_Pf:
.text._Z11point_embedPKfPKiS0_S0_Pf:
        /* <DEDUP_REMOVED lines=10> */
[----:B0-----:R-:W-:-:S06]  /*00a0*/  IMAD.WIDE.U32 R6, R12, 0x4, R6 ;  /* 0x000000040c067825 */ /* 0x001fcc00078e0006 */
[----:B-1----:R-:W5:Y:S01]  /*00b0*/  LDG.E.CONSTANT R6, desc[UR4][R6.64] ;  /* 0x0000000406067981 */ /* 0x002f62000c1e9900 */
[----:B------:R-:W-:Y:S01]  /*00c0*/  SHF.L.U32 R11, R12, 0x1, RZ ;  /* 0x000000010c0b7819 */ /* 0x000fe200000006ff */
[----:B--2---:R-:W-:-:S04]  /*00d0*/  IMAD.WIDE.U32 R4, R15, 0x4, R4 ;  /* 0x000000040f047825 */ /* 0x004fc800078e0004 */
[----:B---3--:R-:W-:Y:S01]  /*00e0*/  IMAD.WIDE.U32 R2, R11, 0x4, R2 ;  /* 0x000000040b027825 */ /* 0x008fe200078e0002 */
[----:B------:R-:W2:Y:S04]  /*00f0*/  LDG.E.CONSTANT R13, desc[UR4][R4.64+0x400] ;  /* 0x00040004040d7981 */ /* 0x000ea8000c1e9900 */
[----:B------:R-:W2:Y:S04]  /*0100*/  LDG.E.CONSTANT R10, desc[UR4][R2.64+0x4] ;  /* 0x00000404020a7981 */ /* 0x000ea8000c1e9900 */
[----:B------:R-:W3:Y:S01]  /*0110*/  LDG.E.CONSTANT R0, desc[UR4][R2.64] ;  /* 0x0000000402007981 */ /* 0x000ee2000c1e9900 */
[----:B-----5:R-:W-:-:S05]  /*0120*/  LEA R11, R6, R15, 0x8 ;  /* 0x0000000f060b7211 */ /* 0x020fca00078e40ff */
[----:B----4-:R-:W-:Y:S02]  /*0130*/  IMAD.WIDE R6, R11, 0x4, R8 ;  /* 0x000000040b067825 */ /* 0x010fe400078e0208 */
[----:B------:R-:W3:Y:S01]  /*0140*/  LDG.E.CONSTANT R11, desc[UR4][R4.64] ;  /* 0x00000004040b7981 */ /* 0x000ee2000c1e9900 */
[----:B------:R-:W0:Y:S03]  /*0150*/  LDC.64 R8, c[0x0][0x3a0] ;  /* 0x0000e800ff087b82 */ /* 0x000e260000000a00 */
[----:B------:R-:W4:Y:S01]  /*0160*/  LDG.E.CONSTANT R7, desc[UR4][R6.64] ;  /* 0x0000000406077981 */ /* 0x000f22000c1e9900 */
[----:B--2---:R-:W-:Y:S01]  /*0170*/  FMUL R13, R10, R13 ;  /* 0x0000000d0a0d7220 */ /* 0x004fe20000400000 */
[----:B------:R-:W-:-:S05]  /*0180*/  LEA R15, R12, R15, 0x8 ;  /* 0x0000000f0c0f7211 */ /* 0x000fca00078e40ff */
[----:B0-----:R-:W-:-:S04]  /*0190*/  IMAD.WIDE.U32 R8, R15, 0x4, R8 ;  /* 0x000000040f087825 */ /* 0x001fc800078e0008 */
[----:B---3--:R-:W-:-:S04]  /*01a0*/  FFMA R0, R0, R11, R13 ;  /* 0x0000000b00007223 */ /* 0x008fc8000000000d */
[----:B----4-:R-:W-:-:S05]  /*01b0*/  FADD R11, R0, R7 ;  /* 0x00000007000b7221 */ /* 0x010fca0000000000 */
[----:B------:R-:W-:Y:S01]  /*01c0*/  STG.E desc[UR4][R8.64], R11 ;  /* 0x0000000b08007986 */ /* 0x000fe2000c101904 */
[----:B------:R-:W-:Y:S05]  /*01d0*/  EXIT ;  /* 0x000000000000794d */ /* 0x000fea0003800000 */
.L_x_5:
        /* <DEDUP_REMOVED lines=10> */
.L_x_68:


//--------------------- .text._Z11gelu_kernelPfi  --------------------------
	.section	.text._Z11gelu_kernelPfi,"ax",@progbits
	.align	128
        .global         _Z11gelu_kernelPfi
        .type           _Z11gelu_kernelPfi,@function
        .size           _Z11gelu_kernelPfi,(.L_x_69 - _Z11gelu_kernelPfi)
        .other          _Z11gelu_kernelPfi,@"STO_CUDA_ENTRY STV_DEFAULT"
_Z11gelu_kernelPfi:
.text._Z11gelu_kernelPfi:
[----:B------:R-:W-:Y:S01]  /*0000*/  LDC R1, c[0x0][0x37c] ;  /* 0x0000df00ff017b82 */ /* 0x000fe20000000800 */
[----:B------:R-:W0:Y:S01]  /*0010*/  S2R R5, SR_CTAID.X ;  /* 0x0000000000057919 */ /* 0x000e220000002500 */
[----:B------:R-:W1:Y:S01]  /*0020*/  LDCU UR4, c[0x0][0x388] ;  /* 0x00007100ff0477ac */ /* 0x000e620008000800 */
[----:B------:R-:W0:Y:S02]  /*0030*/  S2R R0, SR_TID.X ;  /* 0x0000000000007919 */ /* 0x000e240000002100 */
[----:B0-----:R-:W-:-:S04]  /*0040*/  LEA R5, R5, R0, 0x8 ;  /* 0x0000000005057211 */ /* 0x001fc800078e40ff */
[----:B-1----:R-:W-:-:S13]  /*0050*/  ISETP.GE.AND P0, PT, R5, UR4, PT ;  /* 0x0000000405007c0c */ /* 0x002fda000bf06270 */
[----:B------:R-:W-:Y:S05]  /*0060*/  @P0 EXIT ;  /* 0x000000000000094d */ /* 0x000fea0003800000 */
[----:B------:R-:W0:Y:S01]  /*0070*/  LDC.64 R2, c[0x0][0x380] ;  /* 0x0000e000ff027b82 */ /* 0x000e220000000a00 */
[----:B------:R-:W1:Y:S01]  /*0080*/  LDCU.64 UR4, c[0x0][0x358] ;  /* 0x00006b00ff0477ac */ /* 0x000e620008000a00 */
[----:B0-----:R-:W-:-:S05]  /*0090*/  IMAD.WIDE R2, R5, 0x4, R2 ;  /* 0x0000000405027825 */ /* 0x001fca00078e0202 */
[----:B-1----:R-:W2:Y:S01]  /*00a0*/  LDG.E R4, desc[UR4][R2.64] ;  /* 0x0000000402047981 */ /* 0x002ea2000c1e1900 */
[----:B------:R-:W-:Y:S01]  /*00b0*/  HFMA2 R8, -RZ, RZ, 1.125, -9232 ;  /* 0x3c80f082ff087431 */ /* 0x000fe200000001ff */
[----:B------:R-:W-:Y:S01]  /*00c0*/  MOV R7, 0x3f800000 ;  /* 0x3f80000000077802 */ /* 0x000fe20000000f00 */
[----:B--2---:R-:W-:-:S04]  /*00d0*/  FMUL R5, R4, 0.044714998453855514526 ;  /* 0x3d37271304057820 */ /* 0x004fc80000400000 */
[----:B------:R-:W-:-:S04]  /*00e0*/  FMUL R5, R4, R5 ;  /* 0x0000000504057220 */ /* 0x000fc80000400000 */
[C---:B------:R-:W-:Y:S01]  /*00f0*/  FFMA R5, R4.reuse, R5, R4 ;  /* 0x0000000504057223 */ /* 0x040fe20000000004 */
[----:B------:R-:W-:-:S03]  /*0100*/  FMUL R4, R4, 0.5 ;  /* 0x3f00000004047820 */ /* 0x000fc60000400000 */
[----:B------:R-:W-:-:S04]  /*0110*/  FMUL R5, R5, 0.79788458347320556641 ;  /* 0x3f4c422a05057820 */ /* 0x000fc80000400000 */
[C---:B------:R-:W-:Y:S01]  /*0120*/  FMUL R0, |R5|.reuse, 2.8853900432586669922 ;  /* 0x4038aa3b05007820 */ /* 0x040fe20000400200 */
[C---:B------:R-:W-:Y:S01]  /*0130*/  FMUL R9, R5.reuse, R5 ;  /* 0x0000000505097220 */ /* 0x040fe20000400000 */
[C---:B------:R-:W-:Y:S02]  /*0140*/  FSETP.GE.AND P1, PT, |R5|.reuse, 0.60000002384185791016, PT ;  /* 0x3f19999a0500780b */ /* 0x040fe40003f26200 */
[----:B------:R-:W-:Y:S01]  /*0150*/  FSETP.GE.AND P0, PT, |R5|, 9.010913848876953125, PT ;  /* 0x41102cb40500780b */ /* 0x000fe20003f06200 */
[C---:B------:R-:W-:Y:S01]  /*0160*/  FFMA R8, R9.reuse, R8, -0.052303962409496307373 ;  /* 0xbd563cae09087423 */ /* 0x040fe20000000008 */
[----:B------:R-:W0:Y:S03]  /*0170*/  MUFU.EX2 R0, R0 ;  /* 0x0000000000007308 */ /* 0x000e260000000800 */
[----:B------:R-:W-:Y:S01]  /*0180*/  FFMA R10, R9, R8, 0.1331529766321182251 ;  /* 0x3e085941090a7423 */ /* 0x000fe20000000008 */
[----:B0-----:R-:W-:-:S03]  /*0190*/  FADD R6, R0, 1 ;  /* 0x3f80000000067421 */ /* 0x001fc60000000000 */
[----:B------:R-:W-:-:S04]  /*01a0*/  FFMA R0, R9, R10, -0.33332768082618713379 ;  /* 0xbeaaa9ed09007423 */ /* 0x000fc8000000000a */
[----:B------:R-:W-:Y:S01]  /*01b0*/  FFMA R0, R9, R0, RZ ;  /* 0x0000000009007223 */ /* 0x000fe200000000ff */
[----:B------:R-:W0:Y:S02]  /*01c0*/  MUFU.RCP R6, R6 ;  /* 0x0000000600067308 */ /* 0x000e240000001000 */
[----:B0-----:R-:W-:-:S05]  /*01d0*/  FFMA R7, R6, -2, R7 ;  /* 0xc000000006077823 */ /* 0x001fca0000000007 */
[----:B------:R-:W-:-:S04]  /*01e0*/  FSEL R8, R7, 1, !P0 ;  /* 0x3f80000007087808 */ /* 0x000fc80004000000 */
[--C-:B------:R-:W-:Y:S01]  /*01f0*/  LOP3.LUT R8, R8, 0x80000000, R5.reuse, 0xb8, !PT ;  /* 0x8000000008087812 */ /* 0x100fe200078eb805 */
[----:B------:R-:W-:-:S04]  /*0200*/  @!P1 FFMA R8, R5, R0, R5 ;  /* 0x0000000005089223 */ /* 0x000fc80000000005 */
[----:B------:R-:W-:-:S04]  /*0210*/  FADD R5, R8, 1 ;  /* 0x3f80000008057421 */ /* 0x000fc80000000000 */
[----:B------:R-:W-:-:S05]  /*0220*/  FMUL R5, R4, R5 ;  /* 0x0000000504057220 */ /* 0x000fca0000400000 */
[----:B------:R-:W-:Y:S01]  /*0230*/  STG.E desc[UR4][R2.64], R5 ;  /* 0x0000000502007986 */ /* 0x000fe2000c101904 */
[----:B------:R-:W-:Y:S05]  /*0240*/  EXIT ;  /* 0x000000000000794d */ /* 0x000fea0003800000 */
.L_x_6:
        /* <DEDUP_REMOVED lines=11> */
.L_x_69:


//--------------------- .text._Z4attnPKfS0_S0_Pfi --------------------------
	.section	.text._Z4attnPKfS0_S0_Pfi,"ax",@progbits
	.align	128
        .global         _Z4attnPKfS0_S0_Pfi
        .type           _Z4attnPKfS0_S0_Pfi,@function
        .size           _Z4attnPKfS0_S0_Pfi,(.L_x_63 - _Z4attnPKfS0_S0_Pfi)
        .other          _Z4attnPKfS0_S0_Pfi,@"STO_CUDA_ENTRY STV_DEFAULT"
_Z4attnPKfS0_S0_Pfi:
.text._Z4attnPKfS0_S0_Pfi:
[----:B------:R-:W-:Y:S01]  /*0000*/  LDC R1, c[0x0][0x37c] ;  /* 0x0000df00ff017b82 */ /* 0x000fe20000000800 */
[----:B------:R-:W0:Y:S02]  /*0010*/  S2R R0, SR_TID.X ;  /* 0x0000000000007919 */ /* 0x000e240000002100 */
[----:B0-----:R-:W-:-:S13]  /*0020*/  ISETP.GT.U32.AND P0, PT, R0, 0x1f, PT ;  /* 0x0000001f0000780c */ /* 0x001fda0003f04070 */
[----:B------:R-:W-:Y:S05]  /*0030*/  @P0 EXIT ;  /* 0x000000000000094d */ /* 0x000fea0003800000 */
[----:B------:R-:W0:Y:S01]  /*0040*/  S2R R2, SR_CTAID.X ;  /* 0x0000000000027919 */ /* 0x000e220000002500 */
[----:B------:R-:W-:Y:S01]  /*0050*/  ISETP.NE.AND P0, PT, R0, RZ, PT ;  /* 0x000000ff0000720c */ /* 0x000fe20003f05270 */
[----:B------:R-:W1:Y:S01]  /*0060*/  LDCU.64 UR8, c[0x0][0x358] ;  /* 0x00006b00ff0877ac */ /* 0x000e620008000a00 */
[----:B------:R-:W-:Y:S01]  /*0070*/  BSSY.RECONVERGENT B0, `(.L_x_7) ;  /* 0x0000238000007945 */ /* 0x000fe20003800200 */
[----:B------:R-:W2:Y:S10]  /*0080*/  S2R R9, SR_CTAID.Y ;  /* 0x0000000000097919 */ /* 0x000eb40000002600 */
[----:B------:R-:W-:Y:S05]  /*0090*/  @P0 BRA `(.L_x_8) ;  /* 0x0000002000d40947 */ /* 0x000fea0003800000 */
[----:B------:R-:W3:Y:S01]  /*00a0*/  LDCU UR6, c[0x0][0x3a0] ;  /* 0x00007400ff0677ac */ /* 0x000ee20008000800 */
[----:B------:R-:W-:Y:S01]  /*00b0*/  HFMA2 R0, -RZ, RZ, -598.5, 40320 ;  /* 0xe0ad78ecff007431 */ /* 0x000fe200000001ff */
[----:B---3--:R-:W-:-:S09]  /*00c0*/  UISETP.GE.AND UP0, UPT, UR6, 0x1, UPT ;  /* 0x000000010600788c */ /* 0x008fd2000bf06270 */
[----:B------:R-:W-:Y:S05]  /*00d0*/  BRA.U !UP0, `(.L_x_9) ;  /* 0x0000000908ec7547 */ /* 0x000fea000b800000 */
[----:B------:R-:W3:Y:S01]  /*00e0*/  LDC.64 R4, c[0x0][0x380] ;  /* 0x0000e000ff047b82 */ /* 0x000ee20000000a00 */
[----:B0-2---:R-:W-:-:S04]  /*00f0*/  LEA R3, R2, R9, 0x3 ;  /* 0x0000000902037211 */ /* 0x005fc800078e18ff */
[----:B------:R-:W-:-:S03]  /*0100*/  SHF.L.U32 R3, R3, 0x5, RZ ;  /* 0x0000000503037819 */ /* 0x000fc600000006ff */
[----:B------:R-:W0:Y:S02]  /*0110*/  LDC.64 R6, c[0x0][0x388] ;  /* 0x0000e200ff067b82 */ /* 0x000e240000000a00 */
[----:B---3--:R-:W-:-:S05]  /*0120*/  IMAD.WIDE.U32 R4, R3, 0x4, R4 ;  /* 0x0000000403047825 */ /* 0x008fca00078e0004 */
[----:B-1----:R1:W5:Y:S04]  /*0130*/  LDG.E.CONSTANT R0, desc[UR8][R4.64] ;  /* 0x0000000804007981 */ /* 0x002368000c1e9900 */
[----:B------:R1:W5:Y:S04]  /*0140*/  LDG.E.CONSTANT R3, desc[UR8][R4.64+0x4] ;  /* 0x0000040804037981 */ /* 0x000368000c1e9900 */
        /* <DEDUP_REMOVED lines=29> */
[----:B------:R1:W5:Y:S01]  /*0320*/  LDG.E.CONSTANT R38, desc[UR8][R4.64+0x7c] ;  /* 0x00007c0804267981 */ /* 0x000362000c1e9900 */
[----:B------:R-:W2:Y:S01]  /*0330*/  S2UR UR5, SR_CgaCtaId ;  /* 0x00000000000579c3 */ /* 0x000ea20000008800 */
[----:B0-----:R-:W-:Y:S01]  /*0340*/  IMAD.WIDE.U32 R6, R9, 0x80, R6 ;  /* 0x0000008009067825 */ /* 0x001fe200078e0006 */
[----:B------:R-:W-:Y:S01]  /*0350*/  UMOV UR4, 0x400 ;  /* 0x0000040000047882 */ /* 0x000fe20000000000 */
[----:B------:R-:W-:Y:S01]  /*0360*/  UIADD3 UR7, UPT, UPT, -UR6, URZ, URZ ;  /* 0x000000ff06077290 */ /* 0x000fe2000fffe1ff */
[----:B------:R-:W-:-:S04]  /*0370*/  IADD3 R6, P0, PT, R6, 0x40, RZ ;  /* 0x0000004006067810 */ /* 0x000fc80007f1e0ff */
[----:B------:R-:W-:Y:S01]  /*0380*/  IADD3.X R39, PT, PT, RZ, R7, RZ, P0, !PT ;  /* 0x00000007ff277210 */ /* 0x000fe200007fe4ff */
[----:B--2---:R-:W-:-:S07]  /*0390*/  ULEA UR5, UR5, UR4, 0x18 ;  /* 0x0000000405057291 */ /* 0x004fce000f8ec0ff */
[----:B-1----:R-:W-:-:S05]  /*03a0*/  UMOV UR4, UR5 ;  /* 0x0000000500047c82 */ /* 0x002fca0008000000 */
.L_x_10:
[----:B------:R-:W-:Y:S02]  /*03b0*/  MOV R4, R6 ;  /* 0x0000000600047202 */ /* 0x000fe40000000f00 */
[----:B------:R-:W-:-:S05]  /*03c0*/  MOV R5, R39 ;  /* 0x0000002700057202 */ /* 0x000fca0000000f00 */
[----:B------:R-:W2:Y:S04]  /*03d0*/  LDG.E.CONSTANT R39, desc[UR8][R4.64+-0x40] ;  /* 0xffffc00804277981 */ /* 0x000ea8000c1e9900 */
[----:B------:R-:W3:Y:S04]  /*03e0*/  LDG.E.CONSTANT R41, desc[UR8][R4.64+-0x3c] ;  /* 0xffffc40804297981 */ /* 0x000ee8000c1e9900 */
[----:B------:R-:W4:Y:S04]  /*03f0*/  LDG.E.CONSTANT R42, desc[UR8][R4.64+-0x38] ;  /* 0xffffc808042a7981 */ /* 0x000f28000c1e9900 */
[----:B0-----:R-:W4:Y:S04]  /*0400*/  LDG.E.CONSTANT R7, desc[UR8][R4.64+-0x34] ;  /* 0xffffcc0804077981 */ /* 0x001f28000c1e9900 */
[----:B------:R-:W4:Y:S01]  /*0410*/  LDG.E.CONSTANT R6, desc[UR8][R4.64+-0x30] ;  /* 0xffffd00804067981 */ /* 0x000f22000c1e9900 */
[----:B--2--5:R-:W-:-:S03]  /*0420*/  FFMA R40, R0, R39, RZ ;  /* 0x0000002700287223 */ /* 0x024fc600000000ff */
[----:B------:R-:W2:Y:S01]  /*0430*/  LDG.E.CONSTANT R39, desc[UR8][R4.64+-0x2c] ;  /* 0xffffd40804277981 */ /* 0x000ea2000c1e9900 */
[----:B---3--:R-:W-:-:S03]  /*0440*/  FFMA R41, R3, R41, R40 ;  /* 0x0000002903297223 */ /* 0x008fc60000000028 */
[----:B------:R-:W3:Y:S01]  /*0450*/  LDG.E.CONSTANT R40, desc[UR8][R4.64+-0x28] ;  /* 0xffffd80804287981 */ /* 0x000ee2000c1e9900 */
[----:B----4-:R-:W-:-:S04]  /*0460*/  FFMA R41, R8, R42, R41 ;  /* 0x0000002a08297223 */ /* 0x010fc80000000029 */
[----:B------:R-:W-:Y:S02]  /*0470*/  FFMA R42, R10, R7, R41 ;  /* 0x000000070a2a7223 */ /* 0x000fe40000000029 */
[----:B------:R-:W4:Y:S02]  /*0480*/  LDG.E.CONSTANT R7, desc[UR8][R4.64+-0x24] ;  /* 0xffffdc0804077981 */ /* 0x000f24000c1e9900 */
[----:B------:R-:W-:Y:S02]  /*0490*/  FFMA R41, R11, R6, R42 ;  /* 0x000000060b297223 */ /* 0x000fe4000000002a */
[----:B------:R-:W4:Y:S02]  /*04a0*/  LDG.E.CONSTANT R6, desc[UR8][R4.64+-0x20] ;  /* 0xffffe00804067981 */ /* 0x000f24000c1e9900 */
[----:B--2---:R-:W-:Y:S02]  /*04b0*/  FFMA R42, R12, R39, R41 ;  /* 0x000000270c2a7223 */ /* 0x004fe40000000029 */
[----:B------:R-:W2:Y:S02]  /*04c0*/  LDG.E.CONSTANT R39, desc[UR8][R4.64+-0x1c] ;  /* 0xffffe40804277981 */ /* 0x000ea4000c1e9900 */
[----:B---3--:R-:W-:-:S02]  /*04d0*/  FFMA R43, R13, R40, R42 ;  /* 0x000000280d2b7223 */ /* 0x008fc4000000002a */
[----:B------:R-:W3:Y:S04]  /*04e0*/  LDG.E.CONSTANT R40, desc[UR8][R4.64+-0x18] ;  /* 0xffffe80804287981 */ /* 0x000ee8000c1e9900 */
[----:B------:R-:W3:Y:S01]  /*04f0*/  LDG.E.CONSTANT R41, desc[UR8][R4.64+-0x14] ;  /* 0xffffec0804297981 */ /* 0x000ee2000c1e9900 */
[----:B----4-:R-:W-:-:S04]  /*0500*/  FFMA R42, R14, R7, R43 ;  /* 0x000000070e2a7223 */ /* 0x010fc8000000002b */
[----:B------:R-:W-:Y:S02]  /*0510*/  FFMA R7, R15, R6, R42 ;  /* 0x000000060f077223 */ /* 0x000fe4000000002a */
[----:B------:R-:W4:Y:S02]  /*0520*/  LDG.E.CONSTANT R6, desc[UR8][R4.64+-0x10] ;  /* 0xfffff00804067981 */ /* 0x000f24000c1e9900 */
[----:B--2---:R-:W-:Y:S02]  /*0530*/  FFMA R42, R16, R39, R7 ;  /* 0x00000027102a7223 */ /* 0x004fe40000000007 */
[----:B------:R-:W2:Y:S02]  /*0540*/  LDG.E.CONSTANT R7, desc[UR8][R4.64+-0xc] ;  /* 0xfffff40804077981 */ /* 0x000ea4000c1e9900 */
[----:B---3--:R-:W-:Y:S02]  /*0550*/  FFMA R39, R17, R40, R42 ;  /* 0x0000002811277223 */ /* 0x008fe4000000002a */
[----:B------:R-:W3:Y:S02]  /*0560*/  LDG.E.CONSTANT R42, desc[UR8][R4.64+-0x8] ;  /* 0xfffff808042a7981 */ /* 0x000ee4000c1e9900 */
[----:B------:R-:W-:-:S02]  /*0570*/  FFMA R44, R18, R41, R39 ;  /* 0x00000029122c7223 */ /* 0x000fc40000000027 */
[----:B------:R-:W3:Y:S04]  /*0580*/  LDG.E.CONSTANT R39, desc[UR8][R4.64+-0x4] ;  /* 0xfffffc0804277981 */ /* 0x000ee8000c1e9900 */
[----:B------:R-:W3:Y:S01]  /*0590*/  LDG.E.CONSTANT R40, desc[UR8][R4.64] ;  /* 0x0000000804287981 */ /* 0x000ee2000c1e9900 */
[----:B----4-:R-:W-:-:S04]  /*05a0*/  FFMA R41, R19, R6, R44 ;  /* 0x0000000613297223 */ /* 0x010fc8000000002c */
[----:B--2---:R-:W-:Y:S02]  /*05b0*/  FFMA R6, R20, R7, R41 ;  /* 0x0000000714067223 */ /* 0x004fe40000000029 */
[----:B------:R-:W2:Y:S02]  /*05c0*/  LDG.E.CONSTANT R7, desc[UR8][R4.64+0x4] ;  /* 0x0000040804077981 */ /* 0x000ea4000c1e9900 */
[----:B---3--:R-:W-:Y:S02]  /*05d0*/  FFMA R41, R21, R42, R6 ;  /* 0x0000002a15297223 */ /* 0x008fe40000000006 */
[----:B------:R-:W3:Y:S02]  /*05e0*/  LDG.E.CONSTANT R6, desc[UR8][R4.64+0x8] ;  /* 0x0000080804067981 */ /* 0x000ee4000c1e9900 */
[----:B------:R-:W-:Y:S02]  /*05f0*/  FFMA R42, R22, R39, R41 ;  /* 0x00000027162a7223 */ /* 0x000fe40000000029 */
[----:B------:R-:W4:Y:S02]  /*0600*/  LDG.E.CONSTANT R39, desc[UR8][R4.64+0xc] ;  /* 0x00000c0804277981 */ /* 0x000f24000c1e9900 */
[----:B------:R-:W-:-:S02]  /*0610*/  FFMA R43, R23, R40, R42 ;  /* 0x00000028172b7223 */ /* 0x000fc4000000002a */
[----:B------:R-:W4:Y:S04]  /*0620*/  LDG.E.CONSTANT R40, desc[UR8][R4.64+0x10] ;  /* 0x0000100804287981 */ /* 0x000f28000c1e9900 */
[----:B------:R-:W4:Y:S01]  /*0630*/  LDG.E.CONSTANT R41, desc[UR8][R4.64+0x14] ;  /* 0x0000140804297981 */ /* 0x000f22000c1e9900 */
[----:B--2---:R-:W-:-:S04]  /*0640*/  FFMA R42, R24, R7, R43 ;  /* 0x00000007182a7223 */ /* 0x004fc8000000002b */
[----:B---3--:R-:W-:Y:S02]  /*0650*/  FFMA R7, R25, R6, R42 ;  /* 0x0000000619077223 */ /* 0x008fe4000000002a */
[----:B------:R-:W2:Y:S02]  /*0660*/  LDG.E.CONSTANT R6, desc[UR8][R4.64+0x18] ;  /* 0x0000180804067981 */ /* 0x000ea4000c1e9900 */
[----:B----4-:R-:W-:Y:S02]  /*0670*/  FFMA R42, R26, R39, R7 ;  /* 0x000000271a2a7223 */ /* 0x010fe40000000007 */
        /* <DEDUP_REMOVED lines=16> */
[----:B------:R-:W-:-:S04]  /*0780*/  UIADD3 UR7, UPT, UPT, UR7, 0x1, URZ ;  /* 0x0000000107077890 */ /* 0x000fc8000fffe0ff */
[----:B------:R-:W-:Y:S01]  /*0790*/  UISETP.NE.AND UP0, UPT, UR7, URZ, UPT ;  /* 0x000000ff0700728c */ /* 0x000fe2000bf05270 */
[----:B--2---:R-:W-:-:S04]  /*07a0*/  FFMA R40, R34, R7, R43 ;  /* 0x0000000722287223 */ /* 0x004fc8000000002b */
[----:B---3--:R-:W-:-:S04]  /*07b0*/  FFMA R7, R35, R6, R40 ;  /* 0x0000000623077223 */ /* 0x008fc80000000028 */
[----:B----4-:R-:W-:-:S04]  /*07c0*/  FFMA R6, R36, R39, R7 ;  /* 0x0000002724067223 */ /* 0x010fc80000000007 */
[----:B------:R-:W-:Y:S01]  /*07d0*/  FFMA R7, R37, R42, R6 ;  /* 0x0000002a25077223 */ /* 0x000fe20000000006 */
[----:B------:R-:W-:-:S03]  /*07e0*/  IADD3 R6, P0, PT, R4, 0x400, RZ ;  /* 0x0000040004067810 */ /* 0x000fc60007f1e0ff */
[----:B------:R-:W-:Y:S01]  /*07f0*/  FFMA R7, R38, R41, R7 ;  /* 0x0000002926077223 */ /* 0x000fe20000000007 */
[----:B------:R-:W-:-:S03]  /*0800*/  IADD3.X R39, PT, PT, RZ, R5, RZ, P0, !PT ;  /* 0x00000005ff277210 */ /* 0x000fc600007fe4ff */
[----:B------:R-:W-:-:S05]  /*0810*/  FMUL R7, R7, 0.17677669227123260498 ;  /* 0x3e3504f307077820 */ /* 0x000fca0000400000 */
[----:B------:R0:W-:Y:S01]  /*0820*/  STS [UR4], R7 ;  /* 0x00000007ff007988 */ /* 0x0001e20008000804 */
[----:B------:R-:W-:Y:S01]  /*0830*/  UIADD3 UR4, UPT, UPT, UR4, 0x4, URZ ;  /* 0x0000000404047890 */ /* 0x000fe2000fffe0ff */
[----:B------:R-:W-:Y:S11]  /*0840*/  BRA.U UP0, `(.L_x_10) ;  /* 0xfffffff900d87547 */ /* 0x000ff6000b83ffff */
[----:B------:R-:W-:Y:S01]  /*0850*/  UISETP.GE.U32.AND UP1, UPT, UR6, 0x10, UPT ;  /* 0x000000100600788c */ /* 0x000fe2000bf26070 */
[----:B------:R-:W-:Y:S01]  /*0860*/  HFMA2 R0, -RZ, RZ, -598.5, 40320 ;  /* 0xe0ad78ecff007431 */ /* 0x000fe200000001ff */
[----:B------:R-:W-:Y:S01]  /*0870*/  ULOP3.LUT UR7, UR6, 0xf, URZ, 0xc0, !UPT ;  /* 0x0000000f06077892 */ /* 0x000fe2000f8ec0ff */
[----:B------:R-:W-:-:S03]  /*0880*/  UMOV UR4, URZ ;  /* 0x000000ff00047c82 */ /* 0x000fc60008000000 */
[----:B------:R-:W-:-:S03]  /*0890*/  UISETP.NE.AND UP0, UPT, UR7, URZ, UPT ;  /* 0x000000ff0700728c */ /* 0x000fc6000bf05270 */
[----:B------:R-:W-:Y:S08]  /*08a0*/  BRA.U !UP1, `(.L_x_11) ;  /* 0x0000000109507547 */ /* 0x000ff0000b800000 */
[----:B------:R-:W-:Y:S01]  /*08b0*/  ULOP3.LUT UR4, UR6, 0x7ffffff0, URZ, 0xc0, !UPT ;  /* 0x7ffffff006047892 */ /* 0x000fe2000f8ec0ff */
[----:B------:R-:W-:Y:S01]  /*08c0*/  MOV R0, 0xe0ad78ec ;  /* 0xe0ad78ec00007802 */ /* 0x000fe20000000f00 */
[----:B------:R-:W-:Y:S02]  /*08d0*/  UIADD3 UR5, UPT, UPT, UR5, 0x20, URZ ;  /* 0x0000002005057890 */ /* 0x000fe4000fffe0ff */
[----:B------:R-:W-:-:S12]  /*08e0*/  UIADD3 UR6, UPT, UPT, -UR4, URZ, URZ ;  /* 0x000000ff04067290 */ /* 0x000fd8000fffe1ff */
.L_x_12:
[----:B------:R-:W1:Y:S01]  /*08f0*/  LDS.128 R16, [UR5+-0x20] ;  /* 0xffffe005ff107984 */ /* 0x000e620008000c00 */
[----:B------:R-:W-:-:S03]  /*0900*/  UIADD3 UR6, UPT, UPT, UR6, 0x10, URZ ;  /* 0x0000001006067890 */ /* 0x000fc6000fffe0ff */
[----:B------:R-:W2:Y:S01]  /*0910*/  LDS.128 R20, [UR5+-0x10] ;  /* 0xfffff005ff147984 */ /* 0x000ea20008000c00 */
[----:B------:R-:W-:-:S03]  /*0920*/  UISETP.NE.AND UP1, UPT, UR6, URZ, UPT ;  /* 0x000000ff0600728c */ /* 0x000fc6000bf25270 */
[----:B------:R-:W3:Y:S04]  /*0930*/  LDS.128 R12, [UR5] ;  /* 0x00000005ff0c7984 */ /* 0x000ee80008000c00 */
[----:B0-----:R-:W0:Y:S01]  /*0940*/  LDS.128 R4, [UR5+0x10] ;  /* 0x00001005ff047984 */ /* 0x001e220008000c00 */
[----:B------:R-:W-:Y:S01]  /*0950*/  UIADD3 UR5, UPT, UPT, UR5, 0x40, URZ ;  /* 0x0000004005057890 */ /* 0x000fe2000fffe0ff */
[----:B-1----:R-:W-:-:S04]  /*0960*/  FMNMX3 R16, R0, R16, R17, !PT ;  /* 0x0000001000107276 */ /* 0x002fc80007800011 */
[----:B------:R-:W-:-:S04]  /*0970*/  FMNMX3 R16, R16, R18, R19, !PT ;  /* 0x0000001210107276 */ /* 0x000fc80007800013 */
[----:B--2---:R-:W-:-:S04]  /*0980*/  FMNMX3 R16, R16, R20, R21, !PT ;  /* 0x0000001410107276 */ /* 0x004fc80007800015 */
[----:B------:R-:W-:-:S04]  /*0990*/  FMNMX3 R16, R16, R22, R23, !PT ;  /* 0x0000001610107276 */ /* 0x000fc80007800017 */
[----:B---3--:R-:W-:-:S04]  /*09a0*/  FMNMX3 R12, R16, R12, R13, !PT ;  /* 0x0000000c100c7276 */ /* 0x008fc8000780000d */
[----:B------:R-:W-:-:S04]  /*09b0*/  FMNMX3 R12, R12, R14, R15, !PT ;  /* 0x0000000e0c0c7276 */ /* 0x000fc8000780000f */
[----:B0-----:R-:W-:-:S04]  /*09c0*/  FMNMX3 R4, R12, R4, R5, !PT ;  /* 0x000000040c047276 */ /* 0x001fc80007800005 */
[----:B------:R-:W-:Y:S01]  /*09d0*/  FMNMX3 R0, R4, R6, R7, !PT ;  /* 0x0000000604007276 */ /* 0x000fe20007800007 */
[----:B------:R-:W-:Y:S06]  /*09e0*/  BRA.U UP1, `(.L_x_12) ;  /* 0xfffffffd01c07547 */ /* 0x000fec000b83ffff */
.L_x_11:
[----:B------:R-:W-:Y:S05]  /*09f0*/  BRA.U !UP0, `(.L_x_9) ;  /* 0x0000000108a47547 */ /* 0x000fea000b800000 */
[----:B------:R-:W1:Y:S01]  /*0a00*/  LDCU UR6, c[0x0][0x3a0] ;  /* 0x00007400ff0677ac */ /* 0x000e620008000800 */
[----:B------:R-:W-:Y:S02]  /*0a10*/  UISETP.GE.U32.AND UP0, UPT, UR7, 0x8, UPT ;  /* 0x000000080700788c */ /* 0x000fe4000bf06070 */
[----:B-1----:R-:W-:-:S04]  /*0a20*/  ULOP3.LUT UR10, UR6, 0x7, URZ, 0xc0, !UPT ;  /* 0x00000007060a7892 */ /* 0x002fc8000f8ec0ff */
[----:B------:R-:W-:-:S03]  /*0a30*/  UISETP.NE.AND UP1, UPT, UR10, URZ, UPT ;  /* 0x000000ff0a00728c */ /* 0x000fc6000bf25270 */
[----:B------:R-:W-:Y:S08]  /*0a40*/  BRA.U !UP0, `(.L_x_13) ;  /* 0x00000001082c7547 */ /* 0x000ff0000b800000 */
[----:B------:R-:W1:Y:S01]  /*0a50*/  S2UR UR7, SR_CgaCtaId ;  /* 0x00000000000779c3 */ /* 0x000e620000008800 */
[----:B------:R-:W-:Y:S02]  /*0a60*/  UMOV UR5, 0x400 ;  /* 0x0000040000057882 */ /* 0x000fe40000000000 */
[----:B-1----:R-:W-:-:S04]  /*0a70*/  ULEA UR5, UR7, UR5, 0x18 ;  /* 0x0000000507057291 */ /* 0x002fc8000f8ec0ff */
[----:B------:R-:W-:Y:S02]  /*0a80*/  ULEA UR5, UR4, UR5, 0x2 ;  /* 0x0000000504057291 */ /* 0x000fe4000f8e10ff */
[----:B------:R-:W-:-:S07]  /*0a90*/  UIADD3 UR4, UPT, UPT, UR4, 0x8, URZ ;  /* 0x0000000804047890 */ /* 0x000fce000fffe0ff */
[----:B0-----:R-:W0:Y:S04]  /*0aa0*/  LDS.128 R4, [UR5] ;  /* 0x00000005ff047984 */ /* 0x001e280008000c00 */
[----:B------:R-:W1:Y:S01]  /*0ab0*/  LDS.128 R12, [UR5+0x10] ;  /* 0x00001005ff0c7984 */ /* 0x000e620008000c00 */
[----:B0-----:R-:W-:-:S04]  /*0ac0*/  FMNMX3 R4, R0, R4, R5, !PT ;  /* 0x0000000400047276 */ /* 0x001fc80007800005 */
[----:B------:R-:W-:-:S04]  /*0ad0*/  FMNMX3 R4, R4, R6, R7, !PT ;  /* 0x0000000604047276 */ /* 0x000fc80007800007 */
[----:B-1----:R-:W-:-:S04]  /*0ae0*/  FMNMX3 R4, R4, R12, R13, !PT ;  /* 0x0000000c04047276 */ /* 0x002fc8000780000d */
[----:B------:R-:W-:-:S07]  /*0af0*/  FMNMX3 R0, R4, R14, R15, !PT ;  /* 0x0000000e04007276 */ /* 0x000fce000780000f */
.L_x_13:
[----:B------:R-:W-:Y:S05]  /*0b00*/  BRA.U !UP1, `(.L_x_9) ;  /* 0x0000000109607547 */ /* 0x000fea000b800000 */
[----:B------:R-:W-:Y:S02]  /*0b10*/  UISETP.GE.U32.AND UP0, UPT, UR10, 0x4, UPT ;  /* 0x000000040a00788c */ /* 0x000fe4000bf06070 */
[----:B------:R-:W-:-:S04]  /*0b20*/  ULOP3.LUT UR5, UR6, 0x3, URZ, 0xc0, !UPT ;  /* 0x0000000306057892 */ /* 0x000fc8000f8ec0ff */
[----:B------:R-:W-:-:S03]  /*0b30*/  UISETP.NE.AND UP1, UPT, UR5, URZ, UPT ;  /* 0x000000ff0500728c */ /* 0x000fc6000bf25270 */
[----:B------:R-:W-:Y:S08]  /*0b40*/  BRA.U !UP0, `(.L_x_14) ;  /* 0x0000000108207547 */ /* 0x000ff0000b800000 */
[----:B------:R-:W1:Y:S01]  /*0b50*/  S2UR UR7, SR_CgaCtaId ;  /* 0x00000000000779c3 */ /* 0x000e620000008800 */
[----:B------:R-:W-:Y:S02]  /*0b60*/  UMOV UR6, 0x400 ;  /* 0x0000040000067882 */ /* 0x000fe40000000000 */
[----:B-1----:R-:W-:-:S04]  /*0b70*/  ULEA UR6, UR7, UR6, 0x18 ;  /* 0x0000000607067291 */ /* 0x002fc8000f8ec0ff */
[----:B------:R-:W-:Y:S02]  /*0b80*/  ULEA UR6, UR4, UR6, 0x2 ;  /* 0x0000000604067291 */ /* 0x000fe4000f8e10ff */
[----:B------:R-:W-:-:S07]  /*0b90*/  UIADD3 UR4, UPT, UPT, UR4, 0x4, URZ ;  /* 0x0000000404047890 */ /* 0x000fce000fffe0ff */
[----:B0-----:R-:W0:Y:S02]  /*0ba0*/  LDS.128 R4, [UR6] ;  /* 0x00000006ff047984 */ /* 0x001e240008000c00 */
[----:B0-----:R-:W-:-:S04]  /*0bb0*/  FMNMX3 R0, R0, R4, R5, !PT ;  /* 0x0000000400007276 */ /* 0x001fc80007800005 */
[----:B------:R-:W-:-:S07]  /*0bc0*/  FMNMX3 R0, R0, R6, R7, !PT ;  /* 0x0000000600007276 */ /* 0x000fce0007800007 */
.L_x_14:
[----:B------:R-:W-:Y:S05]  /*0bd0*/  BRA.U !UP1, `(.L_x_9) ;  /* 0x00000001092c7547 */ /* 0x000fea000b800000 */
[----:B------:R-:W1:Y:S01]  /*0be0*/  S2UR UR7, SR_CgaCtaId ;  /* 0x00000000000779c3 */ /* 0x000e620000008800 */
[----:B------:R-:W-:Y:S01]  /*0bf0*/  UMOV UR6, 0x400 ;  /* 0x0000040000067882 */ /* 0x000fe20000000000 */
[----:B------:R-:W-:Y:S02]  /*0c00*/  UIADD3 UR5, UPT, UPT, -UR5, URZ, URZ ;  /* 0x000000ff05057290 */ /* 0x000fe4000fffe1ff */
[----:B-1----:R-:W-:-:S04]  /*0c10*/  ULEA UR6, UR7, UR6, 0x18 ;  /* 0x0000000607067291 */ /* 0x002fc8000f8ec0ff */
[----:B------:R-:W-:-:S12]  /*0c20*/  ULEA UR4, UR4, UR6, 0x2 ;  /* 0x0000000604047291 */ /* 0x000fd8000f8e10ff */
.L_x_15:
[----:B------:R-:W1:Y:S01]  /*0c30*/  LDS R3, [UR4] ;  /* 0x00000004ff037984 */ /* 0x000e620008000800 */
[----:B------:R-:W-:Y:S02]  /*0c40*/  UIADD3 UR5, UPT, UPT, UR5, 0x1, URZ ;  /* 0x0000000105057890 */ /* 0x000fe4000fffe0ff */
[----:B------:R-:W-:Y:S02]  /*0c50*/  UIADD3 UR4, UPT, UPT, UR4, 0x4, URZ ;  /* 0x0000000404047890 */ /* 0x000fe4000fffe0ff */
[----:B------:R-:W-:Y:S01]  /*0c60*/  UISETP.NE.AND UP0, UPT, UR5, URZ, UPT ;  /* 0x000000ff0500728c */ /* 0x000fe2000bf05270 */
[----:B-1----:R-:W-:-:S08]  /*0c70*/  FMNMX R0, R3, R0, !PT ;  /* 0x0000000003007209 */ /* 0x002fd00007800000 */
[----:B------:R-:W-:Y:S05]  /*0c80*/  BRA.U UP0, `(.L_x_15) ;  /* 0xfffffffd00e87547 */ /* 0x000fea000b83ffff */
.L_x_9:
[----:B------:R-:W3:Y:S01]  /*0c90*/  LDCU UR5, c[0x0][0x3a0] ;  /* 0x00007400ff0577ac */ /* 0x000ee20008000800 */
[----:B------:R-:W-:Y:S01]  /*0ca0*/  MOV R11, RZ ;  /* 0x000000ff000b7202 */ /* 0x000fe20000000f00 */
[----:B---3--:R-:W-:-:S09]  /*0cb0*/  UISETP.GE.AND UP0, UPT, UR5, 0x1, UPT ;  /* 0x000000010500788c */ /* 0x008fd2000bf06270 */
[----:B------:R-:W-:Y:S05]  /*0cc0*/  BRA.U !UP0, `(.L_x_16) ;  /* 0x0000000508d07547 */ /* 0x000fea000b800000 */
[----:B------:R-:W-:Y:S01]  /*0cd0*/  UISETP.GE.U32.AND UP1, UPT, UR5, 0x4, UPT ;  /* 0x000000040500788c */ /* 0x000fe2000bf26070 */
[----:B------:R-:W-:Y:S01]  /*0ce0*/  HFMA2 R11, -RZ, RZ, 0, 0 ;  /* 0x00000000ff0b7431 */ /* 0x000fe200000001ff */
[----:B------:R-:W-:Y:S01]  /*0cf0*/  ULOP3.LUT UR7, UR5, 0x3, URZ, 0xc0, !UPT ;  /* 0x0000000305077892 */ /* 0x000fe2000f8ec0ff */
[----:B------:R-:W-:-:S03]  /*0d00*/  UMOV UR4, URZ ;  /* 0x000000ff00047c82 */ /* 0x000fc60008000000 */
[----:B------:R-:W-:-:S03]  /*0d10*/  UISETP.NE.AND UP0, UPT, UR7, URZ, UPT ;  /* 0x000000ff0700728c */ /* 0x000fc6000bf05270 */
[----:B------:R-:W-:Y:S08]  /*0d20*/  BRA.U !UP1, `(.L_x_17) ;  /* 0x0000000109d87547 */ /* 0x000ff0000b800000 */
[----:B------:R-:W3:Y:S01]  /*0d30*/  S2UR UR6, SR_CgaCtaId ;  /* 0x00000000000679c3 */ /* 0x000ee20000008800 */
[----:B------:R-:W-:Y:S01]  /*0d40*/  ULOP3.LUT UR4, UR5, 0x7ffffffc, URZ, 0xc0, !UPT ;  /* 0x7ffffffc05047892 */ /* 0x000fe2000f8ec0ff */
[----:B------:R-:W-:Y:S02]  /*0d50*/  MOV R11, RZ ;  /* 0x000000ff000b7202 */ /* 0x000fe40000000f00 */
[----:B------:R-:W-:Y:S02]  /*0d60*/  UMOV UR5, 0x400 ;  /* 0x0000040000057882 */ /* 0x000fe40000000000 */
[----:B---3--:R-:W-:Y:S02]  /*0d70*/  ULEA UR5, UR6, UR5, 0x18 ;  /* 0x0000000506057291 */ /* 0x008fe4000f8ec0ff */
[----:B------:R-:W-:-:S12]  /*0d80*/  UIADD3 UR6, UPT, UPT, -UR4, URZ, URZ ;  /* 0x000000ff04067290 */ /* 0x000fd8000fffe1ff */
.L_x_18:
[----:B0--3--:R-:W0:Y:S01]  /*0d90*/  LDS.128 R4, [UR5] ;  /* 0x00000005ff047984 */ /* 0x009e220008000c00 */
[----:B------:R-:W-:Y:S01]  /*0da0*/  HFMA2 R17, -RZ, RZ, 3.7421875, 0 ;  /* 0x437c0000ff117431 */ /* 0x000fe200000001ff */
[----:B------:R-:W-:Y:S01]  /*0db0*/  MOV R15, 0x3bbb989d ;  /* 0x3bbb989d000f7802 */ /* 0x000fe20000000f00 */
[----:B------:R-:W-:-:S04]  /*0dc0*/  UIADD3 UR6, UPT, UPT, UR6, 0x4, URZ ;  /* 0x0000000406067890 */ /* 0x000fc8000fffe0ff */
[----:B------:R-:W-:Y:S01]  /*0dd0*/  UISETP.NE.AND UP1, UPT, UR6, URZ, UPT ;  /* 0x000000ff0600728c */ /* 0x000fe2000bf25270 */
[--C-:B0-----:R-:W-:Y:S01]  /*0de0*/  FADD R4, R4, -R0.reuse ;  /* 0x8000000004047221 */ /* 0x101fe20000000000 */
[--C-:B------:R-:W-:Y:S01]  /*0df0*/  FADD R8, R5, -R0.reuse ;  /* 0x8000000005087221 */ /* 0x100fe20000000000 */
[----:B------:R-:W-:Y:S02]  /*0e00*/  FADD R6, R6, -R0 ;  /* 0x8000000006067221 */ /* 0x000fe40000000000 */
[-C--:B------:R-:W-:Y:S01]  /*0e10*/  FFMA.SAT R3, R4, R15.reuse, 0.5 ;  /* 0x3f00000004037423 */ /* 0x080fe2000000200f */
[-C--:B------:R-:W-:Y:S01]  /*0e20*/  FFMA.SAT R10, R8, R15.reuse, 0.5 ;  /* 0x3f000000080a7423 */ /* 0x080fe2000000200f */
[----:B------:R-:W-:Y:S02]  /*0e30*/  FFMA.SAT R12, R6, R15, 0.5 ;  /* 0x3f000000060c7423 */ /* 0x000fe4000000200f */
[-C--:B------:R-:W-:Y:S01]  /*0e40*/  FFMA.RM R3, R3, R17.reuse, 12582913 ;  /* 0x4b40000103037423 */ /* 0x080fe20000004011 */
[-C--:B------:R-:W-:Y:S01]  /*0e50*/  FFMA.RM R10, R10, R17.reuse, 12582913 ;  /* 0x4b4000010a0a7423 */ /* 0x080fe20000004011 */
[----:B------:R-:W-:-:S02]  /*0e60*/  FFMA.RM R12, R12, R17, 12582913 ;  /* 0x4b4000010c0c7423 */ /* 0x000fc40000004011 */
[----:B------:R-:W-:Y:S01]  /*0e70*/  FADD R5, R3, -12583039 ;  /* 0xcb40007f03057421 */ /* 0x000fe20000000000 */
[C---:B------:R-:W-:Y:S01]  /*0e80*/  FADD R13, R10.reuse, -12583039 ;  /* 0xcb40007f0a0d7421 */ /* 0x040fe20000000000 */
[----:B------:R-:W-:Y:S02]  /*0e90*/  SHF.L.U32 R10, R10, 0x17, RZ ;  /* 0x000000170a0a7819 */ /* 0x000fe400000006ff */
[----:B------:R-:W-:Y:S01]  /*0ea0*/  FFMA R5, R4, 1.4426950216293334961, -R5 ;  /* 0x3fb8aa3b04057823 */ /* 0x000fe20000000805 */
[----:B------:R-:W-:-:S03]  /*0eb0*/  FFMA R13, R8, 1.4426950216293334961, -R13 ;  /* 0x3fb8aa3b080d7823 */ /* 0x000fc6000000080d */
[----:B------:R-:W-:Y:S01]  /*0ec0*/  FFMA R5, R4, 1.925963033500011079e-08, R5 ;  /* 0x32a5706004057823 */ /* 0x000fe20000000005 */
[----:B------:R-:W-:Y:S01]  /*0ed0*/  FADD R4, R7, -R0 ;  /* 0x8000000007047221 */ /* 0x000fe20000000000 */
[----:B------:R-:W-:Y:S01]  /*0ee0*/  FADD R7, R12, -12583039 ;  /* 0xcb40007f0c077421 */ /* 0x000fe20000000000 */
[----:B------:R-:W-:Y:S02]  /*0ef0*/  FFMA R13, R8, 1.925963033500011079e-08, R13 ;  /* 0x32a57060080d7823 */ /* 0x000fe4000000000d */
[----:B------:R-:W-:Y:S01]  /*0f00*/  FFMA.SAT R14, R4, R15, 0.5 ;  /* 0x3f000000040e7423 */ /* 0x000fe2000000200f */
[----:B------:R-:W0:Y:S01]  /*0f10*/  MUFU.EX2 R5, R5 ;  /* 0x0000000500057308 */ /* 0x000e220000000800 */
[----:B------:R-:W-:Y:S02]  /*0f20*/  FFMA R7, R6, 1.4426950216293334961, -R7 ;  /* 0x3fb8aa3b06077823 */ /* 0x000fe40000000807 */
[----:B------:R-:W-:Y:S02]  /*0f30*/  FFMA.RM R14, R14, R17, 12582913 ;  /* 0x4b4000010e0e7423 */ /* 0x000fe40000004011 */
[----:B------:R-:W-:Y:S01]  /*0f40*/  FFMA R8, R6, 1.925963033500011079e-08, R7 ;  /* 0x32a5706006087823 */ /* 0x000fe20000000007 */
[----:B------:R-:W-:Y:S01]  /*0f50*/  SHF.L.U32 R6, R12, 0x17, RZ ;  /* 0x000000170c067819 */ /* 0x000fe200000006ff */
[C---:B------:R-:W-:Y:S01]  /*0f60*/  FADD R15, R14.reuse, -12583039 ;  /* 0xcb40007f0e0f7421 */ /* 0x040fe20000000000 */
[----:B------:R-:W3:Y:S01]  /*0f70*/  MUFU.EX2 R13, R13 ;  /* 0x0000000d000d7308 */ /* 0x000ee20000000800 */
[----:B------:R-:W-:-:S02]  /*0f80*/  SHF.L.U32 R14, R14, 0x17, RZ ;  /* 0x000000170e0e7819 */ /* 0x000fc400000006ff */
[----:B------:R-:W-:-:S04]  /*0f90*/  FFMA R15, R4, 1.4426950216293334961, -R15 ;  /* 0x3fb8aa3b040f7823 */ /* 0x000fc8000000080f */
[----:B------:R-:W-:Y:S01]  /*0fa0*/  FFMA R15, R4, 1.925963033500011079e-08, R15 ;  /* 0x32a57060040f7823 */ /* 0x000fe2000000000f */
[----:B------:R4:W5:Y:S01]  /*0fb0*/  MUFU.EX2 R7, R8 ;  /* 0x0000000800077308 */ /* 0x0009620000000800 */
[----:B------:R-:W-:-:S05]  /*0fc0*/  SHF.L.U32 R4, R3, 0x17, RZ ;  /* 0x0000001703047819 */ /* 0x000fca00000006ff */
[----:B0-----:R-:W-:Y:S02]  /*0fd0*/  FMUL R4, R4, R5 ;  /* 0x0000000504047220 */ /* 0x001fe40000400000 */
[----:B------:R-:W0:Y:S01]  /*0fe0*/  MUFU.EX2 R15, R15 ;  /* 0x0000000f000f7308 */ /* 0x000e220000000800 */
[----:B---3--:R-:W-:Y:S01]  /*0ff0*/  FMUL R5, R10, R13 ;  /* 0x0000000d0a057220 */ /* 0x008fe20000400000 */
[----:B----4-:R-:W-:-:S04]  /*1000*/  FADD R8, R4, R11 ;  /* 0x0000000b04087221 */ /* 0x010fc80000000000 */
[----:B------:R-:W-:Y:S01]  /*1010*/  FADD R3, R8, R5 ;  /* 0x0000000508037221 */ /* 0x000fe20000000000 */
[----:B-----5:R-:W-:-:S04]  /*1020*/  FMUL R6, R6, R7 ;  /* 0x0000000706067220 */ /* 0x020fc80000400000 */
[----:B------:R-:W-:Y:S01]  /*1030*/  FADD R8, R3, R6 ;  /* 0x0000000603087221 */ /* 0x000fe20000000000 */
[----:B0-----:R-:W-:-:S04]  /*1040*/  FMUL R7, R14, R15 ;  /* 0x0000000f0e077220 */ /* 0x001fc80000400000 */
[----:B------:R-:W-:Y:S01]  /*1050*/  FADD R11, R8, R7 ;  /* 0x00000007080b7221 */ /* 0x000fe20000000000 */
[----:B------:R3:W-:Y:S01]  /*1060*/  STS.128 [UR5], R4 ;  /* 0x00000004ff007988 */ /* 0x0007e20008000c05 */
[----:B------:R-:W-:Y:S01]  /*1070*/  UIADD3 UR5, UPT, UPT, UR5, 0x10, URZ ;  /* 0x0000001005057890 */ /* 0x000fe2000fffe0ff */
[----:B------:R-:W-:Y:S11]  /*1080*/  BRA.U UP1, `(.L_x_18) ;  /* 0xfffffffd01407547 */ /* 0x000ff6000b83ffff */
.L_x_17:
[----:B------:R-:W-:Y:S05]  /*1090*/  BRA.U !UP0, `(.L_x_16) ;  /* 0x0000000108dc7547 */ /* 0x000fea000b800000 */
[----:B------:R-:W4:Y:S01]  /*10a0*/  LDCU UR5, c[0x0][0x3a0] ;  /* 0x00007400ff0577ac */ /* 0x000f220008000800 */
[----:B------:R-:W-:Y:S02]  /*10b0*/  UISETP.NE.AND UP0, UPT, UR7, 0x1, UPT ;  /* 0x000000010700788c */ /* 0x000fe4000bf05270 */
[----:B----4-:R-:W-:-:S04]  /*10c0*/  ULOP3.LUT UR5, UR5, 0x1, URZ, 0xc0, !UPT ;  /* 0x0000000105057892 */ /* 0x010fc8000f8ec0ff */
[----:B------:R-:W-:-:S03]  /*10d0*/  UISETP.NE.U32.AND UP1, UPT, UR5, 0x1, UPT ;  /* 0x000000010500788c */ /* 0x000fc6000bf25070 */
[----:B------:R-:W-:Y:S08]  /*10e0*/  BRA.U !UP0, `(.L_x_19) ;  /* 0x00000001087c7547 */ /* 0x000ff0000b800000 */
[----:B------:R-:W4:Y:S01]  /*10f0*/  S2UR UR6, SR_CgaCtaId ;  /* 0x00000000000679c3 */ /* 0x000f220000008800 */
[----:B------:R-:W-:Y:S01]  /*1100*/  UMOV UR5, 0x400 ;  /* 0x0000040000057882 */ /* 0x000fe20000000000 */
[----:B------:R-:W-:Y:S01]  /*1110*/  HFMA2 R8, -RZ, RZ, 3.7421875, 0 ;  /* 0x437c0000ff087431 */ /* 0x000fe200000001ff */
[----:B---3--:R-:W-:Y:S01]  /*1120*/  MOV R6, 0x3bbb989d ;  /* 0x3bbb989d00067802 */ /* 0x008fe20000000f00 */
[----:B----4-:R-:W-:-:S04]  /*1130*/  ULEA UR5, UR6, UR5, 0x18 ;  /* 0x0000000506057291 */ /* 0x010fc8000f8ec0ff */
[----:B------:R-:W-:Y:S02]  /*1140*/  ULEA UR5, UR4, UR5, 0x2 ;  /* 0x0000000504057291 */ /* 0x000fe4000f8e10ff */
[----:B------:R-:W-:-:S07]  /*1150*/  UIADD3 UR4, UPT, UPT, UR4, 0x2, URZ ;  /* 0x0000000204047890 */ /* 0x000fce000fffe0ff */
[----:B------:R-:W3:Y:S04]  /*1160*/  LDS R5, [UR5+0x4] ;  /* 0x00000405ff057984 */ /* 0x000ee80008000800 */
[----:B------:R-:W4:Y:S01]  /*1170*/  LDS R3, [UR5] ;  /* 0x00000005ff037984 */ /* 0x000f220008000800 */
[----:B---3--:R-:W-:Y:S01]  /*1180*/  FADD R5, -R0, R5 ;  /* 0x0000000500057221 */ /* 0x008fe20000000100 */
[----:B----4-:R-:W-:-:S03]  /*1190*/  FADD R3, R3, -R0 ;  /* 0x8000000003037221 */ /* 0x010fc60000000000 */
[-C--:B0-----:R-:W-:Y:S01]  /*11a0*/  FFMA.SAT R7, R5, R6.reuse, 0.5 ;  /* 0x3f00000005077423 */ /* 0x081fe20000002006 */
[----:B------:R-:W-:-:S03]  /*11b0*/  FFMA.SAT R4, R3, R6, 0.5 ;  /* 0x3f00000003047423 */ /* 0x000fc60000002006 */
[-C--:B------:R-:W-:Y:S01]  /*11c0*/  FFMA.RM R7, R7, R8.reuse, 12582913 ;  /* 0x4b40000107077423 */ /* 0x080fe20000004008 */
[----:B------:R-:W-:-:S03]  /*11d0*/  FFMA.RM R4, R4, R8, 12582913 ;  /* 0x4b40000104047423 */ /* 0x000fc60000004008 */
[C---:B------:R-:W-:Y:S01]  /*11e0*/  FADD R8, R7.reuse, -12583039 ;  /* 0xcb40007f07087421 */ /* 0x040fe20000000000 */
[----:B------:R-:W-:Y:S01]  /*11f0*/  SHF.L.U32 R7, R7, 0x17, RZ ;  /* 0x0000001707077819 */ /* 0x000fe200000006ff */
[C---:B------:R-:W-:Y:S02]  /*1200*/  FADD R6, R4.reuse, -12583039 ;  /* 0xcb40007f04067421 */ /* 0x040fe40000000000 */
[----:B------:R-:W-:Y:S01]  /*1210*/  FFMA R8, R5, 1.4426950216293334961, -R8 ;  /* 0x3fb8aa3b05087823 */ /* 0x000fe20000000808 */
[----:B------:R-:W-:Y:S01]  /*1220*/  SHF.L.U32 R4, R4, 0x17, RZ ;  /* 0x0000001704047819 */ /* 0x000fe200000006ff */
[----:B------:R-:W-:Y:S02]  /*1230*/  FFMA R6, R3, 1.4426950216293334961, -R6 ;  /* 0x3fb8aa3b03067823 */ /* 0x000fe40000000806 */
[----:B------:R-:W-:Y:S02]  /*1240*/  FFMA R8, R5, 1.925963033500011079e-08, R8 ;  /* 0x32a5706005087823 */ /* 0x000fe40000000008 */
[----:B------:R-:W-:-:S04]  /*1250*/  FFMA R6, R3, 1.925963033500011079e-08, R6 ;  /* 0x32a5706003067823 */ /* 0x000fc80000000006 */
[----:B------:R-:W0:Y:S08]  /*1260*/  MUFU.EX2 R8, R8 ;  /* 0x0000000800087308 */ /* 0x000e300000000800 */
[----:B------:R-:W3:Y:S01]  /*1270*/  MUFU.EX2 R3, R6 ;  /* 0x0000000600037308 */ /* 0x000ee20000000800 */
[----:B0-----:R-:W-:-:S05]  /*1280*/  FMUL R10, R7, R8 ;  /* 0x00000008070a7220 */ /* 0x001fca0000400000 */
[----:B------:R4:W-:Y:S01]  /*1290*/  STS [UR5+0x4], R10 ;  /* 0x0000040aff007988 */ /* 0x0009e20008000805 */
[----:B---3--:R-:W-:-:S04]  /*12a0*/  FMUL R4, R4, R3 ;  /* 0x0000000304047220 */ /* 0x008fc80000400000 */
[----:B------:R-:W-:Y:S01]  /*12b0*/  FADD R11, R11, R4 ;  /* 0x000000040b0b7221 */ /* 0x000fe20000000000 */
[----:B------:R4:W-:Y:S03]  /*12c0*/  STS [UR5], R4 ;  /* 0x00000004ff007988 */ /* 0x0009e60008000805 */
[----:B------:R-:W-:-:S07]  /*12d0*/  FADD R11, R11, R10 ;  /* 0x0000000a0b0b7221 */ /* 0x000fce0000000000 */
.L_x_19:
[----:B------:R-:W-:Y:S05]  /*12e0*/  BRA.U UP1, `(.L_x_16) ;  /* 0x0000000101487547 */ /* 0x000fea000b800000 */
[----:B------:R-:W5:Y:S01]  /*12f0*/  S2UR UR6, SR_CgaCtaId ;  /* 0x00000000000679c3 */ /* 0x000f620000008800 */
[----:B------:R-:W-:Y:S01]  /*1300*/  UMOV UR5, 0x400 ;  /* 0x0000040000057882 */ /* 0x000fe20000000000 */
[----:B---3--:R-:W-:Y:S01]  /*1310*/  HFMA2 R5, -RZ, RZ, 3.7421875, 0 ;  /* 0x437c0000ff057431 */ /* 0x008fe200000001ff */
[----:B----4-:R-:W-:Y:S01]  /*1320*/  MOV R4, 0x3bbb989d ;  /* 0x3bbb989d00047802 */ /* 0x010fe20000000f00 */
[----:B-----5:R-:W-:-:S04]  /*1330*/  ULEA UR5, UR6, UR5, 0x18 ;  /* 0x0000000506057291 */ /* 0x020fc8000f8ec0ff */
[----:B------:R-:W-:-:S09]  /*1340*/  ULEA UR4, UR4, UR5, 0x2 ;  /* 0x0000000504047291 */ /* 0x000fd2000f8e10ff */
[----:B------:R-:W3:Y:S02]  /*1350*/  LDS R3, [UR4] ;  /* 0x00000004ff037984 */ /* 0x000ee40008000800 */
[----:B---3--:R-:W-:-:S04]  /*1360*/  FADD R3, R3, -R0 ;  /* 0x8000000003037221 */ /* 0x008fc80000000000 */
[----:B------:R-:W-:-:S04]  /*1370*/  FFMA.SAT R0, R3, R4, 0.5 ;  /* 0x3f00000003007423 */ /* 0x000fc80000002004 */
[----:B------:R-:W-:-:S04]  /*1380*/  FFMA.RM R0, R0, R5, 12582913 ;  /* 0x4b40000100007423 */ /* 0x000fc80000004005 */
[C---:B------:R-:W-:Y:S01]  /*1390*/  FADD R4, R0.reuse, -12583039 ;  /* 0xcb40007f00047421 */ /* 0x040fe20000000000 */
[----:B------:R-:W-:-:S03]  /*13a0*/  SHF.L.U32 R0, R0, 0x17, RZ ;  /* 0x0000001700007819 */ /* 0x000fc600000006ff */
[----:B------:R-:W-:-:S04]  /*13b0*/  FFMA R4, R3, 1.4426950216293334961, -R4 ;  /* 0x3fb8aa3b03047823 */ /* 0x000fc80000000804 */
[----:B------:R-:W-:-:S04]  /*13c0*/  FFMA R4, R3, 1.925963033500011079e-08, R4 ;  /* 0x32a5706003047823 */ /* 0x000fc80000000004 */
[----:B------:R-:W3:Y:S02]  /*13d0*/  MUFU.EX2 R3, R4 ;  /* 0x0000000400037308 */ /* 0x000ee40000000800 */
[----:B---3--:R-:W-:-:S04]  /*13e0*/  FMUL R0, R0, R3 ;  /* 0x0000000300007220 */ /* 0x008fc80000400000 */
[----:B------:R-:W-:Y:S01]  /*13f0*/  FADD R11, R11, R0 ;  /* 0x000000000b0b7221 */ /* 0x000fe20000000000 */
[----:B------:R3:W-:Y:S06]  /*1400*/  STS [UR4], R0 ;  /* 0x00000000ff007988 */ /* 0x0007ec0008000804 */
.L_x_16:
[----:B---3--:R-:W3:Y:S02]  /*1410*/  LDC R0, c[0x0][0x3a0] ;  /* 0x0000e800ff007b82 */ /* 0x008ee40000000800 */
[----:B---3--:R-:W-:-:S13]  /*1420*/  ISETP.GE.AND P0, PT, R0, 0x1, PT ;  /* 0x000000010000780c */ /* 0x008fda0003f06270 */
[----:B------:R-:W-:Y:S05]  /*1430*/  @!P0 BRA `(.L_x_8) ;  /* 0x0000000c00ec8947 */ /* 0x000fea0003800000 */
[C---:B------:R-:W-:Y:S02]  /*1440*/  ISETP.GE.U32.AND P0, PT, R0.reuse, 0x8, PT ;  /* 0x000000080000780c */ /* 0x040fe40003f06070 */
[----:B------:R-:W-:Y:S02]  /*1450*/  LOP3.LUT R21, R0, 0x7, RZ, 0xc0, !PT ;  /* 0x0000000700157812 */ /* 0x000fe400078ec0ff */
[----:B------:R-:W-:-:S09]  /*1460*/  MOV R8, RZ ;  /* 0x000000ff00087202 */ /* 0x000fd20000000f00 */
[----:B------:R-:W-:Y:S05]  /*1470*/  @!P0 BRA `(.L_x_20) ;  /* 0x0000000400d48947 */ /* 0x000fea0003800000 */
[----:B------:R-:W3:Y:S01]  /*1480*/  S2UR UR5, SR_CgaCtaId ;  /* 0x00000000000579c3 */ /* 0x000ee20000008800 */
[----:B------:R-:W-:Y:S01]  /*1490*/  UMOV UR4, 0x400 ;  /* 0x0000040000047882 */ /* 0x000fe20000000000 */
[----:B------:R-:W-:-:S04]  /*14a0*/  LOP3.LUT R8, R0, 0x7ffffff8, RZ, 0xc0, !PT ;  /* 0x7ffffff800087812 */ /* 0x000fc800078ec0ff */
[----:B----4-:R-:W-:Y:S01]  /*14b0*/  IADD3 R10, PT, PT, -R8, RZ, RZ ;  /* 0x000000ff080a7210 */ /* 0x010fe20007ffe1ff */
[----:B---3--:R-:W-:-:S04]  /*14c0*/  ULEA UR4, UR5, UR4, 0x18 ;  /* 0x0000000405047291 */ /* 0x008fc8000f8ec0ff */
[----:B------:R-:W-:-:S06]  /*14d0*/  UIADD3 UR4, UPT, UPT, UR4, 0x10, URZ ;  /* 0x0000001004047890 */ /* 0x000fcc000fffe0ff */
[----:B------:R-:W-:-:S07]  /*14e0*/  MOV R20, UR4 ;  /* 0x0000000400147c02 */ /* 0x000fce0008000f00 */
.L_x_29:
[----:B0-----:R-:W0:Y:S01]  /*14f0*/  LDS.128 R4, [R20+-0x10] ;  /* 0xfffff00014047984 */ /* 0x001e220000000c00 */
[----:B------:R-:W3:Y:S01]  /*1500*/  MUFU.RCP R0, R11 ;  /* 0x0000000b00007308 */ /* 0x000ee20000001000 */
[----:B------:R-:W-:-:S04]  /*1510*/  IADD3 R10, PT, PT, R10, 0x8, RZ ;  /* 0x000000080a0a7810 */ /* 0x000fc80007ffe0ff */
[----:B------:R-:W-:Y:S01]  /*1520*/  ISETP.NE.AND P2, PT, R10, RZ, PT ;  /* 0x000000ff0a00720c */ /* 0x000fe20003f45270 */
[----:B---3--:R-:W-:-:S04]  /*1530*/  FFMA R3, R0, -R11, 1 ;  /* 0x3f80000000037423 */ /* 0x008fc8000000080b */
[----:B------:R-:W-:Y:S01]  /*1540*/  FFMA R3, R0, R3, R0 ;  /* 0x0000000300037223 */ /* 0x000fe20000000000 */
[----:B0-----:R-:W0:Y:S03]  /*1550*/  FCHK P0, R4, R11 ;  /* 0x0000000b04007302 */ /* 0x001e260000000000 */
[----:B------:R-:W-:-:S04]  /*1560*/  FFMA R16, R4, R3, RZ ;  /* 0x0000000304107223 */ /* 0x000fc800000000ff */
[----:B------:R-:W-:-:S04]  /*1570*/  FFMA R0, R16, -R11, R4 ;  /* 0x8000000b10007223 */ /* 0x000fc80000000004 */
[----:B------:R-:W-:Y:S01]  /*1580*/  FFMA R16, R3, R0, R16 ;  /* 0x0000000003107223 */ /* 0x000fe20000000010 */
[----:B0-----:R-:W-:Y:S06]  /*1590*/  @!P0 BRA `(.L_x_21) ;  /* 0x0000000000108947 */ /* 0x001fec0003800000 */
[----:B------:R-:W-:Y:S02]  /*15a0*/  MOV R3, R11 ;  /* 0x0000000b00037202 */ /* 0x000fe40000000f00 */
[----:B------:R-:W-:-:S07]  /*15b0*/  MOV R22, 0x15d0 ;  /* 0x000015d000167802 */ /* 0x000fce0000000f00 */
[----:B-12---:R-:W-:Y:S05]  /*15c0*/  CALL.REL.NOINC `($__internal_0_$__cuda_sm3x_div_rn_noftz_f32_slowpath) ;  /* 0x00000018008c7944 */ /* 0x006fea0003c00000 */
[----:B------:R-:W-:-:S07]  /*15d0*/  MOV R16, R3 ;  /* 0x0000000300107202 */ /* 0x000fce0000000f00 */
.L_x_21:
[----:B------:R-:W0:Y:S08]  /*15e0*/  MUFU.RCP R0, R11 ;  /* 0x0000000b00007308 */ /* 0x000e300000001000 */
[----:B------:R-:W3:Y:S01]  /*15f0*/  FCHK P0, R5, R11 ;  /* 0x0000000b05007302 */ /* 0x000ee20000000000 */
[----:B0-----:R-:W-:-:S04]  /*1600*/  FFMA R3, R0, -R11, 1 ;  /* 0x3f80000000037423 */ /* 0x001fc8000000080b */
[----:B------:R-:W-:-:S04]  /*1610*/  FFMA R3, R0, R3, R0 ;  /* 0x0000000300037223 */ /* 0x000fc80000000000 */
[----:B------:R-:W-:-:S04]  /*1620*/  FFMA R0, R5, R3, RZ ;  /* 0x0000000305007223 */ /* 0x000fc800000000ff */
[----:B------:R-:W-:-:S04]  /*1630*/  FFMA R17, R0, -R11, R5 ;  /* 0x8000000b00117223 */ /* 0x000fc80000000005 */
[----:B------:R-:W-:Y:S01]  /*1640*/  FFMA R17, R3, R17, R0 ;  /* 0x0000001103117223 */ /* 0x000fe20000000000 */
[----:B---3--:R-:W-:Y:S06]  /*1650*/  @!P0 BRA `(.L_x_22) ;  /* 0x0000000000148947 */ /* 0x008fec0003800000 */
[----:B------:R-:W-:Y:S02]  /*1660*/  MOV R4, R5 ;  /* 0x0000000500047202 */ /* 0x000fe40000000f00 */
[----:B------:R-:W-:Y:S02]  /*1670*/  MOV R3, R11 ;  /* 0x0000000b00037202 */ /* 0x000fe40000000f00 */
[----:B------:R-:W-:-:S07]  /*1680*/  MOV R22, 0x16a0 ;  /* 0x000016a000167802 */ /* 0x000fce0000000f00 */
[----:B-12---:R-:W-:Y:S05]  /*1690*/  CALL.REL.NOINC `($__internal_0_$__cuda_sm3x_div_rn_noftz_f32_slowpath) ;  /* 0x0000001800587944 */ /* 0x006fea0003c00000 */
[----:B------:R-:W-:-:S07]  /*16a0*/  MOV R17, R3 ;  /* 0x0000000300117202 */ /* 0x000fce0000000f00 */
.L_x_22:
        /* <DEDUP_REMOVED lines=13> */
.L_x_23:
        /* <DEDUP_REMOVED lines=13> */
.L_x_24:
[----:B------:R-:W0:Y:S01]  /*1850*/  LDS.128 R4, [R20] ;  /* 0x0000000014047984 */ /* 0x000e220000000c00 */
[----:B------:R-:W3:Y:S03]  /*1860*/  MUFU.RCP R0, R11 ;  /* 0x0000000b00007308 */ /* 0x000ee60000001000 */
[----:B------:R4:W-:Y:S01]  /*1870*/  STS.128 [R20+-0x10], R16 ;  /* 0xfffff01014007388 */ /* 0x0009e20000000c00 */
[----:B---3--:R-:W-:-:S04]  /*1880*/  FFMA R3, R0, -R11, 1 ;  /* 0x3f80000000037423 */ /* 0x008fc8000000080b */
[----:B------:R-:W-:Y:S01]  /*1890*/  FFMA R3, R0, R3, R0 ;  /* 0x0000000300037223 */ /* 0x000fe20000000000 */
[----:B0-----:R-:W0:Y:S03]  /*18a0*/  FCHK P0, R4, R11 ;  /* 0x0000000b04007302 */ /* 0x001e260000000000 */
[----:B------:R-:W-:-:S04]  /*18b0*/  FFMA R13, R3, R4, RZ ;  /* 0x00000004030d7223 */ /* 0x000fc800000000ff */
[----:B------:R-:W-:-:S04]  /*18c0*/  FFMA R12, R13, -R11, R4 ;  /* 0x8000000b0d0c7223 */ /* 0x000fc80000000004 */
[----:B------:R-:W-:Y:S01]  /*18d0*/  FFMA R12, R3, R12, R13 ;  /* 0x0000000c030c7223 */ /* 0x000fe2000000000d */
[----:B0---4-:R-:W-:Y:S06]  /*18e0*/  @!P0 BRA `(.L_x_25) ;  /* 0x0000000000108947 */ /* 0x011fec0003800000 */
[----:B------:R-:W-:Y:S02]  /*18f0*/  MOV R3, R11 ;  /* 0x0000000b00037202 */ /* 0x000fe40000000f00 */
[----:B------:R-:W-:-:S07]  /*1900*/  MOV R22, 0x1920 ;  /* 0x0000192000167802 */ /* 0x000fce0000000f00 */
[----:B-12---:R-:W-:Y:S05]  /*1910*/  CALL.REL.NOINC `($__internal_0_$__cuda_sm3x_div_rn_noftz_f32_slowpath) ;  /* 0x0000001400b87944 */ /* 0x006fea0003c00000 */
[----:B------:R-:W-:-:S07]  /*1920*/  MOV R12, R3 ;  /* 0x00000003000c7202 */ /* 0x000fce0000000f00 */
.L_x_25:
        /* <DEDUP_REMOVED lines=13> */
.L_x_26:
        /* <DEDUP_REMOVED lines=13> */
.L_x_27:
        /* <DEDUP_REMOVED lines=13> */
.L_x_28:
[----:B------:R0:W-:Y:S02]  /*1ba0*/  STS.128 [R20], R12 ;  /* 0x0000000c14007388 */ /* 0x0001e40000000c00 */
[----:B0-----:R-:W-:Y:S01]  /*1bb0*/  IADD3 R20, PT, PT, R20, 0x20, RZ ;  /* 0x0000002014147810 */ /* 0x001fe20007ffe0ff */
[----:B------:R-:W-:Y:S06]  /*1bc0*/  @P2 BRA `(.L_x_29) ;  /* 0xfffffff800482947 */ /* 0x000fec000383ffff */
.L_x_20:
[----:B------:R-:W-:-:S13]  /*1bd0*/  ISETP.NE.AND P0, PT, R21, RZ, PT ;  /* 0x000000ff1500720c */ /* 0x000fda0003f05270 */
[----:B------:R-:W-:Y:S05]  /*1be0*/  @!P0 BRA `(.L_x_8) ;  /* 0x0000000800008947 */ /* 0x000fea0003800000 */
[----:B------:R-:W3:Y:S01]  /*1bf0*/  LDC R5, c[0x0][0x3a0] ;  /* 0x0000e800ff057b82 */ /* 0x000ee20000000800 */
[----:B------:R-:W-:Y:S02]  /*1c00*/  ISETP.GE.U32.AND P0, PT, R21, 0x4, PT ;  /* 0x000000041500780c */ /* 0x000fe40003f06070 */
[----:B---3--:R-:W-:-:S11]  /*1c10*/  LOP3.LUT R5, R5, 0x3, RZ, 0xc0, !PT ;  /* 0x0000000305057812 */ /* 0x008fd600078ec0ff */
[----:B------:R-:W-:Y:S05]  /*1c20*/  @!P0 BRA `(.L_x_30) ;  /* 0x0000000000fc8947 */ /* 0x000fea0003800000 */
[----:B------:R-:W3:Y:S01]  /*1c30*/  S2UR UR5, SR_CgaCtaId ;  /* 0x00000000000579c3 */ /* 0x000ee20000008800 */
[----:B------:R-:W-:Y:S01]  /*1c40*/  UMOV UR4, 0x400 ;  /* 0x0000040000047882 */ /* 0x000fe20000000000 */
[----:B------:R-:W5:Y:S02]  /*1c50*/  MUFU.RCP R0, R11 ;  /* 0x0000000b00007308 */ /* 0x000f640000001000 */
[----:B-----5:R-:W-:-:S04]  /*1c60*/  FFMA R3, R0, -R11, 1 ;  /* 0x3f80000000037423 */ /* 0x020fc8000000080b */
[----:B------:R-:W-:Y:S01]  /*1c70*/  FFMA R0, R0, R3, R0 ;  /* 0x0000000300007223 */ /* 0x000fe20000000000 */
[----:B---3--:R-:W-:-:S06]  /*1c80*/  ULEA UR4, UR5, UR4, 0x18 ;  /* 0x0000000405047291 */ /* 0x008fcc000f8ec0ff */
[----:B------:R-:W-:-:S05]  /*1c90*/  LEA R6, R8, UR4, 0x2 ;  /* 0x0000000408067c11 */ /* 0x000fca000f8e10ff */
[----:B----4-:R-:W3:Y:S02]  /*1ca0*/  LDS R10, [R6] ;  /* 0x00000000060a7984 */ /* 0x010ee40000000800 */
[----:B---3--:R-:W3:Y:S01]  /*1cb0*/  FCHK P0, R10, R11 ;  /* 0x0000000b0a007302 */ /* 0x008ee20000000000 */
[----:B------:R-:W-:-:S04]  /*1cc0*/  FFMA R3, R0, R10, RZ ;  /* 0x0000000a00037223 */ /* 0x000fc800000000ff */
[----:B------:R-:W-:-:S04]  /*1cd0*/  FFMA R4, R3, -R11, R10 ;  /* 0x8000000b03047223 */ /* 0x000fc8000000000a */
[----:B------:R-:W-:Y:S01]  /*1ce0*/  FFMA R3, R0, R4, R3 ;  /* 0x0000000400037223 */ /* 0x000fe20000000003 */
[----:B---3--:R-:W-:Y:S06]  /*1cf0*/  @!P0 BRA `(.L_x_31) ;  /* 0x0000000000108947 */ /* 0x008fec0003800000 */
[----:B------:R-:W-:Y:S02]  /*1d00*/  MOV R4, R10 ;  /* 0x0000000a00047202 */ /* 0x000fe40000000f00 */
[----:B------:R-:W-:Y:S02]  /*1d10*/  MOV R3, R11 ;  /* 0x0000000b00037202 */ /* 0x000fe40000000f00 */
[----:B------:R-:W-:-:S07]  /*1d20*/  MOV R22, 0x1d40 ;  /* 0x00001d4000167802 */ /* 0x000fce0000000f00 */
[----:B012---:R-:W-:Y:S05]  /*1d30*/  CALL.REL.NOINC `($__internal_0_$__cuda_sm3x_div_rn_noftz_f32_slowpath) ;  /* 0x0000001000b07944 */ /* 0x007fea0003c00000 */
.L_x_31:
[----:B------:R-:W3:Y:S01]  /*1d40*/  LDS R13, [R6+0x4] ;  /* 0x00000400060d7984 */ /* 0x000ee20000000800 */
[----:B------:R-:W0:Y:S03]  /*1d50*/  MUFU.RCP R0, R11 ;  /* 0x0000000b00007308 */ /* 0x000e260000001000 */
[----:B------:R4:W-:Y:S01]  /*1d60*/  STS [R6], R3 ;  /* 0x0000000306007388 */ /* 0x0009e20000000800 */
[----:B0-----:R-:W-:-:S04]  /*1d70*/  FFMA R7, R0, -R11, 1 ;  /* 0x3f80000000077423 */ /* 0x001fc8000000080b */
[----:B------:R-:W-:Y:S01]  /*1d80*/  FFMA R0, R0, R7, R0 ;  /* 0x0000000700007223 */ /* 0x000fe20000000000 */
[----:B---3--:R-:W0:Y:S03]  /*1d90*/  FCHK P0, R13, R11 ;  /* 0x0000000b0d007302 */ /* 0x008e260000000000 */
[----:B------:R-:W-:-:S04]  /*1da0*/  FFMA R4, R0, R13, RZ ;  /* 0x0000000d00047223 */ /* 0x000fc800000000ff */
[----:B------:R-:W-:-:S04]  /*1db0*/  FFMA R7, R4, -R11, R13 ;  /* 0x8000000b04077223 */ /* 0x000fc8000000000d */
[----:B------:R-:W-:Y:S01]  /*1dc0*/  FFMA R7, R0, R7, R4 ;  /* 0x0000000700077223 */ /* 0x000fe20000000004 */
[----:B0---4-:R-:W-:Y:S06]  /*1dd0*/  @!P0 BRA `(.L_x_32) ;  /* 0x0000000000148947 */ /* 0x011fec0003800000 */
[----:B------:R-:W-:Y:S02]  /*1de0*/  MOV R4, R13 ;  /* 0x0000000d00047202 */ /* 0x000fe40000000f00 */
[----:B------:R-:W-:Y:S02]  /*1df0*/  MOV R3, R11 ;  /* 0x0000000b00037202 */ /* 0x000fe40000000f00 */
[----:B------:R-:W-:-:S07]  /*1e00*/  MOV R22, 0x1e20 ;  /* 0x00001e2000167802 */ /* 0x000fce0000000f00 */
[----:B-12---:R-:W-:Y:S05]  /*1e10*/  CALL.REL.NOINC `($__internal_0_$__cuda_sm3x_div_rn_noftz_f32_slowpath) ;  /* 0x0000001000787944 */ /* 0x006fea0003c00000 */
[----:B------:R-:W-:-:S07]  /*1e20*/  MOV R7, R3 ;  /* 0x0000000300077202 */ /* 0x000fce0000000f00 */
.L_x_32:
[----:B------:R-:W0:Y:S01]  /*1e30*/  LDS R10, [R6+0x8] ;  /* 0x00000800060a7984 */ /* 0x000e220000000800 */
[----:B------:R-:W3:Y:S03]  /*1e40*/  MUFU.RCP R0, R11 ;  /* 0x0000000b00007308 */ /* 0x000ee60000001000 */
[----:B------:R4:W-:Y:S01]  /*1e50*/  STS [R6+0x4], R7 ;  /* 0x0000040706007388 */ /* 0x0009e20000000800 */
        /* <DEDUP_REMOVED lines=11> */
.L_x_33:
        /* <DEDUP_REMOVED lines=15> */
.L_x_34:
[----:B------:R3:W-:Y:S01]  /*2000*/  STS [R6+0xc], R7 ;  /* 0x00000c0706007388 */ /* 0x0007e20000000800 */
[----:B------:R-:W-:-:S07]  /*2010*/  IADD3 R8, PT, PT, R8, 0x4, RZ ;  /* 0x0000000408087810 */ /* 0x000fce0007ffe0ff */
.L_x_30:
[----:B------:R-:W-:-:S13]  /*2020*/  ISETP.NE.AND P0, PT, R5, RZ, PT ;  /* 0x000000ff0500720c */ /* 0x000fda0003f05270 */
[----:B------:R-:W-:Y:S05]  /*2030*/  @!P0 BRA `(.L_x_8) ;  /* 0x0000000000ec8947 */ /* 0x000fea0003800000 */
[----:B------:R-:W-:-:S13]  /*2040*/  ISETP.NE.AND P0, PT, R5, 0x1, PT ;  /* 0x000000010500780c */ /* 0x000fda0003f05270 */
[----:B------:R-:W-:Y:S05]  /*2050*/  @!P0 BRA `(.L_x_35) ;  /* 0x00000000008c8947 */ /* 0x000fea0003800000 */
[----:B------:R-:W5:Y:S01]  /*2060*/  S2UR UR5, SR_CgaCtaId ;  /* 0x00000000000579c3 */ /* 0x000f620000008800 */
[----:B------:R-:W-:Y:S01]  /*2070*/  UMOV UR4, 0x400 ;  /* 0x0000040000047882 */ /* 0x000fe20000000000 */
[----:B------:R-:W0:Y:S02]  /*2080*/  MUFU.RCP R0, R11 ;  /* 0x0000000b00007308 */ /* 0x000e240000001000 */
[----:B0-----:R-:W-:-:S04]  /*2090*/  FFMA R3, R0, -R11, 1 ;  /* 0x3f80000000037423 */ /* 0x001fc8000000080b */
[----:B------:R-:W-:Y:S01]  /*20a0*/  FFMA R0, R0, R3, R0 ;  /* 0x0000000300007223 */ /* 0x000fe20000000000 */
[----:B-----5:R-:W-:-:S06]  /*20b0*/  ULEA UR4, UR5, UR4, 0x18 ;  /* 0x0000000405047291 */ /* 0x020fcc000f8ec0ff */
[----:B------:R-:W-:-:S05]  /*20c0*/  LEA R5, R8, UR4, 0x2 ;  /* 0x0000000408057c11 */ /* 0x000fca000f8e10ff */
[----:B---3--:R-:W0:Y:S02]  /*20d0*/  LDS R6, [R5] ;  /* 0x0000000005067984 */ /* 0x008e240000000800 */
[----:B0-----:R-:W0:Y:S01]  /*20e0*/  FCHK P0, R6, R11 ;  /* 0x0000000b06007302 */ /* 0x001e220000000000 */
[----:B------:R-:W-:-:S04]  /*20f0*/  FFMA R3, R0, R6, RZ ;  /* 0x0000000600037223 */ /* 0x000fc800000000ff */
[----:B----4-:R-:W-:-:S04]  /*2100*/  FFMA R4, R3, -R11, R6 ;  /* 0x8000000b03047223 */ /* 0x010fc80000000006 */
[----:B------:R-:W-:Y:S01]  /*2110*/  FFMA R4, R0, R4, R3 ;  /* 0x0000000400047223 */ /* 0x000fe20000000003 */
[----:B0-----:R-:W-:Y:S06]  /*2120*/  @!P0 BRA `(.L_x_36) ;  /* 0x0000000000148947 */ /* 0x001fec0003800000 */
[----:B------:R-:W-:Y:S02]  /*2130*/  MOV R4, R6 ;  /* 0x0000000600047202 */ /* 0x000fe40000000f00 */
[----:B------:R-:W-:Y:S02]  /*2140*/  MOV R3, R11 ;  /* 0x0000000b00037202 */ /* 0x000fe40000000f00 */
[----:B------:R-:W-:-:S07]  /*2150*/  MOV R22, 0x2170 ;  /* 0x0000217000167802 */ /* 0x000fce0000000f00 */
[----:B-12---:R-:W-:Y:S05]  /*2160*/  CALL.REL.NOINC `($__internal_0_$__cuda_sm3x_div_rn_noftz_f32_slowpath) ;  /* 0x0000000c00a47944 */ /* 0x006fea0003c00000 */
[----:B------:R-:W-:-:S07]  /*2170*/  MOV R4, R3 ;  /* 0x0000000300047202 */ /* 0x000fce0000000f00 */
.L_x_36:
[----:B------:R-:W0:Y:S01]  /*2180*/  LDS R10, [R5+0x4] ;  /* 0x00000400050a7984 */ /* 0x000e220000000800 */
[----:B------:R-:W3:Y:S03]  /*2190*/  MUFU.RCP R0, R11 ;  /* 0x0000000b00007308 */ /* 0x000ee60000001000 */
[----:B------:R4:W-:Y:S01]  /*21a0*/  STS [R5], R4 ;  /* 0x0000000405007388 */ /* 0x0009e20000000800 */
        /* <DEDUP_REMOVED lines=12> */
.L_x_37:
[----:B------:R0:W-:Y:S01]  /*2270*/  STS [R5+0x4], R0 ;  /* 0x0000040005007388 */ /* 0x0001e20000000800 */
[----:B------:R-:W-:-:S07]  /*2280*/  IADD3 R8, PT, PT, R8, 0x2, RZ ;  /* 0x0000000208087810 */ /* 0x000fce0007ffe0ff */
.L_x_35:
[----:B------:R-:W5:Y:S02]  /*2290*/  LDCU UR4, c[0x0][0x3a0] ;  /* 0x00007400ff0477ac */ /* 0x000f640008000800 */
[----:B-----5:R-:W-:-:S04]  /*22a0*/  ULOP3.LUT UR4, UR4, 0x1, URZ, 0xc0, !UPT ;  /* 0x0000000104047892 */ /* 0x020fc8000f8ec0ff */
[----:B------:R-:W-:-:S09]  /*22b0*/  UISETP.NE.U32.AND UP0, UPT, UR4, 0x1, UPT ;  /* 0x000000010400788c */ /* 0x000fd2000bf05070 */
[----:B------:R-:W-:Y:S05]  /*22c0*/  BRA.U UP0, `(.L_x_8) ;  /* 0x0000000100487547 */ /* 0x000fea000b800000 */
[----:B------:R-:W5:Y:S01]  /*22d0*/  S2UR UR5, SR_CgaCtaId ;  /* 0x00000000000579c3 */ /* 0x000f620000008800 */
[----:B------:R-:W-:Y:S01]  /*22e0*/  UMOV UR4, 0x400 ;  /* 0x0000040000047882 */ /* 0x000fe20000000000 */
[----:B0-----:R-:W0:Y:S02]  /*22f0*/  MUFU.RCP R0, R11 ;  /* 0x0000000b00007308 */ /* 0x001e240000001000 */
        /* <DEDUP_REMOVED lines=14> */
.L_x_38:
[----:B------:R0:W-:Y:S02]  /*23e0*/  STS [R8], R3 ;  /* 0x0000000308007388 */ /* 0x0001e40000000800 */
.L_x_8:
[----:B-1----:R-:W-:Y:S05]  /*23f0*/  BSYNC.RECONVERGENT B0 ;  /* 0x0000000000007941 */ /* 0x002fea0003800200 */
.L_x_7:
[----:B------:R-:W1:Y:S01]  /*2400*/  LDCU UR5, c[0x0][0x3a0] ;  /* 0x00007400ff0577ac */ /* 0x000e620008000800 */
[----:B0-----:R-:W0:Y:S01]  /*2410*/  S2R R0, SR_TID.X ;  /* 0x0000000000007919 */ /* 0x001e220000002100 */
[----:B------:R-:W-:Y:S01]  /*2420*/  HFMA2 R23, -RZ, RZ, 0, 0 ;  /* 0x00000000ff177431 */ /* 0x000fe200000001ff */
[----:B-1----:R-:W-:Y:S01]  /*2430*/  UISETP.GE.AND UP0, UPT, UR5, 0x1, UPT ;  /* 0x000000010500788c */ /* 0x002fe2000bf06270 */
[----:B------:R-:W-:Y:S08]  /*2440*/  BAR.SYNC.DEFER_BLOCKING 0x0 ;  /* 0x0000000000007b1d */ /* 0x000ff00000010000 */
[----:B------:R-:W-:Y:S05]  /*2450*/  BRA.U !UP0, `(.L_x_39) ;  /* 0x0000000908d07547 */ /* 0x000fea000b800000 */
[----:B------:R-:W-:Y:S01]  /*2460*/  UISETP.GE.U32.AND UP1, UPT, UR5, 0x10, UPT ;  /* 0x000000100500788c */ /* 0x000fe2000bf26070 */
[----:B0-2---:R-:W-:Y:S01]  /*2470*/  LEA R8, R9, R0, 0x5 ;  /* 0x0000000009087211 */ /* 0x005fe200078e28ff */
[----:B------:R-:W-:Y:S01]  /*2480*/  ULOP3.LUT UR7, UR5, 0xf, URZ, 0xc0, !UPT ;  /* 0x0000000f05077892 */ /* 0x000fe2000f8ec0ff */
[----:B------:R-:W-:Y:S02]  /*2490*/  MOV R23, RZ ;  /* 0x000000ff00177202 */ /* 0x000fe40000000f00 */
[----:B------:R-:W-:Y:S01]  /*24a0*/  MOV R27, RZ ;  /* 0x000000ff001b7202 */ /* 0x000fe20000000f00 */
[----:B------:R-:W-:-:S03]  /*24b0*/  UISETP.NE.AND UP0, UPT, UR7, URZ, UPT ;  /* 0x000000ff0700728c */ /* 0x000fc6000bf05270 */
[----:B------:R-:W-:Y:S08]  /*24c0*/  BRA.U !UP1, `(.L_x_40) ;  /* 0x0000000509487547 */ /* 0x000ff0000b800000 */
[----:B------:R-:W0:Y:S01]  /*24d0*/  S2UR UR6, SR_CgaCtaId ;  /* 0x00000000000679c3 */ /* 0x000e220000008800 */
[----:B------:R-:W-:Y:S01]  /*24e0*/  ULOP3.LUT UR10, UR5, 0x7ffffff0, URZ, 0xc0, !UPT ;  /* 0x7ffffff0050a7892 */ /* 0x000fe2000f8ec0ff */
[----:B------:R-:W-:Y:S01]  /*24f0*/  IADD3 R3, PT, PT, R8, 0x800, RZ ;  /* 0x0000080008037810 */ /* 0x000fe20007ffe0ff */
[----:B------:R-:W-:Y:S01]  /*2500*/  UMOV UR4, 0x400 ;  /* 0x0000040000047882 */ /* 0x000fe20000000000 */
[----:B------:R-:W-:-:S03]  /*2510*/  MOV R23, RZ ;  /* 0x000000ff00177202 */ /* 0x000fc60000000f00 */
[----:B------:R-:W-:Y:S01]  /*2520*/  MOV R27, UR10 ;  /* 0x0000000a001b7c02 */ /* 0x000fe20008000f00 */
[----:B0-----:R-:W-:Y:S02]  /*2530*/  ULEA UR4, UR6, UR4, 0x18 ;  /* 0x0000000406047291 */ /* 0x001fe4000f8ec0ff */
[----:B------:R-:W-:Y:S02]  /*2540*/  UIADD3 UR6, UPT, UPT, -UR10, URZ, URZ ;  /* 0x000000ff0a067290 */ /* 0x000fe4000fffe1ff */
[----:B------:R-:W-:-:S12]  /*2550*/  UIADD3 UR4, UPT, UPT, UR4, 0x20, URZ ;  /* 0x0000002004047890 */ /* 0x000fd8000fffe0ff */
.L_x_41:
[----:B----4-:R-:W0:Y:S01]  /*2560*/  LDC.64 R4, c[0x0][0x390] ;  /* 0x0000e400ff047b82 */ /* 0x010e220000000a00 */
[C---:B---3--:R-:W-:Y:S02]  /*2570*/  IADD3 R7, PT, PT, R3.reuse, -0x800, RZ ;  /* 0xfffff80003077810 */ /* 0x048fe40007ffe0ff */
[C---:B------:R-:W-:Y:S02]  /*2580*/  IADD3 R11, PT, PT, R3.reuse, -0x700, RZ ;  /* 0xfffff900030b7810 */ /* 0x040fe40007ffe0ff */
[C---:B------:R-:W-:Y:S02]  /*2590*/  IADD3 R13, PT, PT, R3.reuse, -0x600, RZ ;  /* 0xfffffa00030d7810 */ /* 0x040fe40007ffe0ff */
[C---:B------:R-:W-:Y:S02]  /*25a0*/  IADD3 R15, PT, PT, R3.reuse, -0x500, RZ ;  /* 0xfffffb00030f7810 */ /* 0x040fe40007ffe0ff */
[----:B------:R-:W-:Y:S01]  /*25b0*/  IADD3 R17, PT, PT, R3, -0x400, RZ ;  /* 0xfffffc0003117810 */ /* 0x000fe20007ffe0ff */
[----:B0-----:R-:W-:-:S04]  /*25c0*/  IMAD.WIDE.U32 R6, R7, 0x4, R4 ;  /* 0x0000000407067825 */ /* 0x001fc800078e0004 */
[--C-:B------:R-:W-:Y:S01]  /*25d0*/  IMAD.WIDE.U32 R10, R11, 0x4, R4.reuse ;  /* 0x000000040b0a7825 */ /* 0x100fe200078e0004 */
[----:B------:R0:W2:Y:S03]  /*25e0*/  LDG.E.CONSTANT R22, desc[UR8][R6.64] ;  /* 0x0000000806167981 */ /* 0x0000a6000c1e9900 */
[--C-:B------:R-:W-:Y:S01]  /*25f0*/  IMAD.WIDE.U32 R12, R13, 0x4, R4.reuse ;  /* 0x000000040d0c7825 */ /* 0x100fe200078e0004 */
[----:B------:R1:W3:Y:S03]  /*2600*/  LDG.E.CONSTANT R20, desc[UR8][R10.64] ;  /* 0x000000080a147981 */ /* 0x0002e6000c1e9900 */
[----:B------:R-:W-:Y:S01]  /*2610*/  IMAD.WIDE.U32 R14, R15, 0x4, R4 ;  /* 0x000000040f0e7825 */ /* 0x000fe200078e0004 */
[----:B------:R4:W5:Y:S01]  /*2620*/  LDG.E.CONSTANT R21, desc[UR8][R12.64] ;  /* 0x000000080c157981 */ /* 0x000962000c1e9900 */
[----:B------:R-:W-:-:S02]  /*2630*/  IADD3 R19, PT, PT, R3, -0x300, RZ ;  /* 0xfffffd0003137810 */ /* 0x000fc40007ffe0ff */
[--C-:B------:R-:W-:Y:S01]  /*2640*/  IMAD.WIDE.U32 R16, R17, 0x4, R4.reuse ;  /* 0x0000000411107825 */ /* 0x100fe200078e0004 */
[----:B------:R4:W5:Y:S01]  /*2650*/  LDG.E.CONSTANT R30, desc[UR8][R14.64] ;  /* 0x000000080e1e7981 */ /* 0x000962000c1e9900 */
[----:B------:R-:W-:Y:S02]  /*2660*/  IADD3 R25, PT, PT, R3, -0x200, RZ ;  /* 0xfffffe0003197810 */ /* 0x000fe40007ffe0ff */
[--C-:B------:R-:W-:Y:S01]  /*2670*/  IMAD.WIDE.U32 R18, R19, 0x4, R4.reuse ;  /* 0x0000000413127825 */ /* 0x100fe200078e0004 */
[----:B------:R4:W5:Y:S01]  /*2680*/  LDG.E.CONSTANT R29, desc[UR8][R16.64] ;  /* 0x00000008101d7981 */ /* 0x000962000c1e9900 */
[----:B0-----:R-:W-:Y:S02]  /*2690*/  IADD3 R7, PT, PT, R3, -0x100, RZ ;  /* 0xffffff0003077810 */ /* 0x001fe40007ffe0ff */
[--C-:B-1----:R-:W-:Y:S01]  /*26a0*/  IMAD.WIDE.U32 R10, R25, 0x4, R4.reuse ;  /* 0x00000004190a7825 */ /* 0x102fe200078e0004 */
[----:B------:R-:W5:Y:S03]  /*26b0*/  LDG.E.CONSTANT R26, desc[UR8][R18.64] ;  /* 0x00000008121a7981 */ /* 0x000f66000c1e9900 */
[----:B------:R-:W-:Y:S01]  /*26c0*/  IMAD.WIDE.U32 R24, R7, 0x4, R4 ;  /* 0x0000000407187825 */ /* 0x000fe200078e0004 */
[----:B------:R0:W5:Y:S01]  /*26d0*/  LDG.E.CONSTANT R31, desc[UR8][R10.64] ;  /* 0x000000080a1f7981 */ /* 0x000162000c1e9900 */
[----:B------:R-:W-:-:S02]  /*26e0*/  IADD3 R7, PT, PT, R3, 0x100, RZ ;  /* 0x0000010003077810 */ /* 0x000fc40007ffe0ff */
[C-C-:B------:R-:W-:Y:S01]  /*26f0*/  IMAD.WIDE.U32 R36, R3.reuse, 0x4, R4.reuse ;  /* 0x0000000403247825 */ /* 0x140fe200078e0004 */
[----:B------:R1:W5:Y:S01]  /*2700*/  LDG.E.CONSTANT R28, desc[UR8][R24.64] ;  /* 0x00000008181c7981 */ /* 0x000362000c1e9900 */
[----:B----4-:R-:W-:Y:S02]  /*2710*/  IADD3 R13, PT, PT, R3, 0x200, RZ ;  /* 0x00000200030d7810 */ /* 0x010fe40007ffe0ff */
[--C-:B------:R-:W-:Y:S01]  /*2720*/  IMAD.WIDE.U32 R14, R7, 0x4, R4.reuse ;  /* 0x00000004070e7825 */ /* 0x100fe200078e0004 */
[----:B------:R4:W5:Y:S01]  /*2730*/  LDG.E.CONSTANT R33, desc[UR8][R36.64] ;  /* 0x0000000824217981 */ /* 0x000962000c1e9900 */
[----:B------:R-:W-:Y:S02]  /*2740*/  IADD3 R17, PT, PT, R3, 0x300, RZ ;  /* 0x0000030003117810 */ /* 0x000fe40007ffe0ff */
[----:B------:R-:W-:Y:S01]  /*2750*/  IMAD.WIDE.U32 R6, R13, 0x4, R4 ;  /* 0x000000040d067825 */ /* 0x000fe200078e0004 */
[----:B------:R-:W5:Y:S01]  /*2760*/  LDG.E.CONSTANT R32, desc[UR8][R14.64] ;  /* 0x000000080e207981 */ /* 0x000f62000c1e9900 */
[----:B------:R-:W-:-:S02]  /*2770*/  IADD3 R39, PT, PT, R3, 0x400, RZ ;  /* 0x0000040003277810 */ /* 0x000fc40007ffe0ff */
[--C-:B------:R-:W-:Y:S01]  /*2780*/  IMAD.WIDE.U32 R12, R17, 0x4, R4.reuse ;  /* 0x00000004110c7825 */ /* 0x100fe200078e0004 */
[----:B------:R4:W5:Y:S01]  /*2790*/  LDG.E.CONSTANT R35, desc[UR8][R6.64] ;  /* 0x0000000806237981 */ /* 0x000962000c1e9900 */
[----:B0-----:R-:W-:Y:S02]  /*27a0*/  IADD3 R11, PT, PT, R3, 0x500, RZ ;  /* 0x00000500030b7810 */ /* 0x001fe40007ffe0ff */
[--C-:B------:R-:W-:Y:S01]  /*27b0*/  IMAD.WIDE.U32 R38, R39, 0x4, R4.reuse ;  /* 0x0000000427267825 */ /* 0x100fe200078e0004 */
[----:B------:R0:W5:Y:S01]  /*27c0*/  LDG.E.CONSTANT R34, desc[UR8][R12.64] ;  /* 0x000000080c227981 */ /* 0x000162000c1e9900 */
[----:B------:R-:W-:Y:S02]  /*27d0*/  IADD3 R17, PT, PT, R3, 0x600, RZ ;  /* 0x0000060003117810 */ /* 0x000fe40007ffe0ff */
[--C-:B-1----:R-:W-:Y:S01]  /*27e0*/  IMAD.WIDE.U32 R24, R11, 0x4, R4.reuse ;  /* 0x000000040b187825 */ /* 0x102fe200078e0004 */
[----:B----4-:R-:W-:Y:S01]  /*27f0*/  IADD3 R37, PT, PT, R3, 0x700, RZ ;  /* 0x0000070003257810 */ /* 0x010fe20007ffe0ff */
[----:B------:R-:W4:Y:S02]  /*2800*/  LDG.E.CONSTANT R39, desc[UR8][R38.64] ;  /* 0x0000000826277981 */ /* 0x000f24000c1e9900 */
[----:B------:R-:W-:-:S02]  /*2810*/  IMAD.WIDE.U32 R10, R17, 0x4, R4 ;  /* 0x00000004110a7825 */ /* 0x000fc400078e0004 */
[----:B------:R-:W4:Y:S02]  /*2820*/  LDG.E.CONSTANT R24, desc[UR8][R24.64] ;  /* 0x0000000818187981 */ /* 0x000f24000c1e9900 */
[----:B------:R-:W-:Y:S02]  /*2830*/  IMAD.WIDE.U32 R36, R37, 0x4, R4 ;  /* 0x0000000425247825 */ /* 0x000fe400078e0004 */
[----:B------:R-:W4:Y:S04]  /*2840*/  LDG.E.CONSTANT R11, desc[UR8][R10.64] ;  /* 0x000000080a0b7981 */ /* 0x000f28000c1e9900 */
[----:B------:R-:W4:Y:S01]  /*2850*/  LDG.E.CONSTANT R36, desc[UR8][R36.64] ;  /* 0x0000000824247981 */ /* 0x000f22000c1e9900 */
[----:B------:R-:W-:Y:S01]  /*2860*/  UIADD3 UR6, UPT, UPT, UR6, 0x10, URZ ;  /* 0x0000001006067890 */ /* 0x000fe2000fffe0ff */
[----:B------:R-:W-:-:S02]  /*2870*/  IADD3 R3, PT, PT, R3, 0x1000, RZ ;  /* 0x0000100003037810 */ /* 0x000fc40007ffe0ff */
[----:B------:R-:W2:Y:S01]  /*2880*/  LDS.128 R4, [UR4+-0x20] ;  /* 0xffffe004ff047984 */ /* 0x000ea20008000c00 */
[----:B------:R-:W-:-:S03]  /*2890*/  UISETP.NE.AND UP1, UPT, UR6, URZ, UPT ;  /* 0x000000ff0600728c */ /* 0x000fc6000bf25270 */
[----:B0-----:R-:W0:Y:S04]  /*28a0*/  LDS.128 R12, [UR4+-0x10] ;  /* 0xfffff004ff0c7984 */ /* 0x001e280008000c00 */
[----:B------:R-:W1:Y:S01]  /*28b0*/  LDS.128 R16, [UR4] ;  /* 0x00000004ff107984 */ /* 0x000e620008000c00 */
[----:B--2---:R-:W-:-:S04]  /*28c0*/  FFMA R4, R4, R22, R23 ;  /* 0x0000001604047223 */ /* 0x004fc80000000017 */
[----:B---3--:R-:W-:-:S04]  /*28d0*/  FFMA R5, R5, R20, R4 ;  /* 0x0000001405057223 */ /* 0x008fc80000000004 */
[----:B-----5:R-:W-:Y:S02]  /*28e0*/  FFMA R6, R6, R21, R5 ;  /* 0x0000001506067223 */ /* 0x020fe40000000005 */
[----:B------:R-:W4:Y:S01]  /*28f0*/  LDS.128 R20, [UR4+0x10] ;  /* 0x00001004ff147984 */ /* 0x000f220008000c00 */
[----:B------:R-:W-:Y:S01]  /*2900*/  UIADD3 UR4, UPT, UPT, UR4, 0x40, URZ ;  /* 0x0000004004047890 */ /* 0x000fe2000fffe0ff */
[----:B------:R-:W-:-:S04]  /*2910*/  FFMA R7, R7, R30, R6 ;  /* 0x0000001e07077223 */ /* 0x000fc80000000006 */
[----:B0-----:R-:W-:-:S04]  /*2920*/  FFMA R12, R12, R29, R7 ;  /* 0x0000001d0c0c7223 */ /* 0x001fc80000000007 */
[----:B------:R-:W-:-:S04]  /*2930*/  FFMA R13, R13, R26, R12 ;  /* 0x0000001a0d0d7223 */ /* 0x000fc8000000000c */
[----:B------:R-:W-:-:S04]  /*2940*/  FFMA R14, R14, R31, R13 ;  /* 0x0000001f0e0e7223 */ /* 0x000fc8000000000d */
[----:B------:R-:W-:-:S04]  /*2950*/  FFMA R15, R15, R28, R14 ;  /* 0x0000001c0f0f7223 */ /* 0x000fc8000000000e */
[----:B-1----:R-:W-:-:S04]  /*2960*/  FFMA R16, R16, R33, R15 ;  /* 0x0000002110107223 */ /* 0x002fc8000000000f */
[----:B------:R-:W-:-:S04]  /*2970*/  FFMA R17, R17, R32, R16 ;  /* 0x0000002011117223 */ /* 0x000fc80000000010 */
[----:B------:R-:W-:-:S04]  /*2980*/  FFMA R18, R18, R35, R17 ;  /* 0x0000002312127223 */ /* 0x000fc80000000011 */
[----:B------:R-:W-:-:S04]  /*2990*/  FFMA R19, R19, R34, R18 ;  /* 0x0000002213137223 */ /* 0x000fc80000000012 */
[----:B----4-:R-:W-:-:S04]  /*29a0*/  FFMA R20, R20, R39, R19 ;  /* 0x0000002714147223 */ /* 0x010fc80000000013 */
[----:B------:R-:W-:-:S04]  /*29b0*/  FFMA R21, R21, R24, R20 ;  /* 0x0000001815157223 */ /* 0x000fc80000000014 */
[----:B------:R-:W-:-:S04]  /*29c0*/  FFMA R22, R22, R11, R21 ;  /* 0x0000000b16167223 */ /* 0x000fc80000000015 */
[----:B------:R-:W-:Y:S01]  /*29d0*/  FFMA R23, R23, R36, R22 ;  /* 0x0000002417177223 */ /* 0x000fe20000000016 */
[----:B------:R-:W-:Y:S06]  /*29e0*/  BRA.U UP1, `(.L_x_41) ;  /* 0xfffffff901dc7547 */ /* 0x000fec000b83ffff */
.L_x_40:
[----:B------:R-:W-:Y:S05]  /*29f0*/  BRA.U !UP0, `(.L_x_39) ;  /* 0x0000000508687547 */ /* 0x000fea000b800000 */
[----:B------:R-:W-:Y:S02]  /*2a00*/  UISETP.GE.U32.AND UP0, UPT, UR7, 0x8, UPT ;  /* 0x000000080700788c */ /* 0x000fe4000bf06070 */
[----:B------:R-:W-:-:S04]  /*2a10*/  ULOP3.LUT UR6, UR5, 0x7, URZ, 0xc0, !UPT ;  /* 0x0000000705067892 */ /* 0x000fc8000f8ec0ff */
[----:B------:R-:W-:-:S03]  /*2a20*/  UISETP.NE.AND UP1, UPT, UR6, URZ, UPT ;  /* 0x000000ff0600728c */ /* 0x000fc6000bf25270 */
[----:B------:R-:W-:Y:S08]  /*2a30*/  BRA.U !UP0, `(.L_x_42) ;  /* 0x0000000108a07547 */ /* 0x000ff0000b800000 */
[----:B----4-:R-:W3:Y:S01]  /*2a40*/  LDC.64 R4, c[0x0][0x390] ;  /* 0x0000e400ff047b82 */ /* 0x010ee20000000a00 */
[----:B------:R-:W-:-:S04]  /*2a50*/  LEA R21, R27, R8, 0x8 ;  /* 0x000000081b157211 */ /* 0x000fc800078e40ff */
[C---:B------:R-:W-:Y:S02]  /*2a60*/  IADD3 R11, PT, PT, R21.reuse, 0x100, RZ ;  /* 0x00000100150b7810 */ /* 0x040fe40007ffe0ff */
[C---:B------:R-:W-:Y:S02]  /*2a70*/  IADD3 R13, PT, PT, R21.reuse, 0x200, RZ ;  /* 0x00000200150d7810 */ /* 0x040fe40007ffe0ff */
[C---:B------:R-:W-:Y:S02]  /*2a80*/  IADD3 R15, PT, PT, R21.reuse, 0x300, RZ ;  /* 0x00000300150f7810 */ /* 0x040fe40007ffe0ff */
[C---:B------:R-:W-:Y:S01]  /*2a90*/  IADD3 R17, PT, PT, R21.reuse, 0x400, RZ ;  /* 0x0000040015117810 */ /* 0x040fe20007ffe0ff */
[----:B---3--:R-:W-:-:S04]  /*2aa0*/  IMAD.WIDE.U32 R6, R21, 0x4, R4 ;  /* 0x0000000415067825 */ /* 0x008fc800078e0004 */
[--C-:B------:R-:W-:Y:S01]  /*2ab0*/  IMAD.WIDE.U32 R10, R11, 0x4, R4.reuse ;  /* 0x000000040b0a7825 */ /* 0x100fe200078e0004 */
[----:B------:R0:W2:Y:S03]  /*2ac0*/  LDG.E.CONSTANT R3, desc[UR8][R6.64] ;  /* 0x0000000806037981 */ /* 0x0000a6000c1e9900 */
[--C-:B------:R-:W-:Y:S02]  /*2ad0*/  IMAD.WIDE.U32 R12, R13, 0x4, R4.reuse ;  /* 0x000000040d0c7825 */ /* 0x100fe400078e0004 */
[----:B------:R1:W3:Y:S02]  /*2ae0*/  LDG.E.CONSTANT R10, desc[UR8][R10.64] ;  /* 0x000000080a0a7981 */ /* 0x0002e4000c1e9900 */
[--C-:B------:R-:W-:Y:S01]  /*2af0*/  IMAD.WIDE.U32 R14, R15, 0x4, R4.reuse ;  /* 0x000000040f0e7825 */ /* 0x100fe200078e0004 */
[----:B------:R-:W-:Y:S01]  /*2b00*/  IADD3 R19, PT, PT, R21, 0x500, RZ ;  /* 0x0000050015137810 */ /* 0x000fe20007ffe0ff */
[----:B------:R-:W4:Y:S02]  /*2b10*/  LDG.E.CONSTANT R22, desc[UR8][R12.64] ;  /* 0x000000080c167981 */ /* 0x000f24000c1e9900 */
[--C-:B------:R-:W-:Y:S01]  /*2b20*/  IMAD.WIDE.U32 R16, R17, 0x4, R4.reuse ;  /* 0x0000000411107825 */ /* 0x100fe200078e0004 */
[----:B------:R-:W-:Y:S01]  /*2b30*/  IADD3 R25, PT, PT, R21, 0x600, RZ ;  /* 0x0000060015197810 */ /* 0x000fe20007ffe0ff */
[----:B------:R5:W4:Y:S02]  /*2b40*/  LDG.E.CONSTANT R29, desc[UR8][R14.64] ;  /* 0x000000080e1d7981 */ /* 0x000b24000c1e9900 */
[--C-:B------:R-:W-:Y:S01]  /*2b50*/  IMAD.WIDE.U32 R18, R19, 0x4, R4.reuse ;  /* 0x0000000413127825 */ /* 0x100fe200078e0004 */
[----:B0-----:R-:W-:Y:S01]  /*2b60*/  IADD3 R7, PT, PT, R21, 0x700, RZ ;  /* 0x0000070015077810 */ /* 0x001fe20007ffe0ff */
[----:B------:R-:W4:Y:S02]  /*2b70*/  LDG.E.CONSTANT R16, desc[UR8][R16.64] ;  /* 0x0000000810107981 */ /* 0x000f24000c1e9900 */
[----:B------:R-:W-:-:S02]  /*2b80*/  IMAD.WIDE.U32 R20, R25, 0x4, R4 ;  /* 0x0000000419147825 */ /* 0x000fc400078e0004 */
[----:B------:R-:W4:Y:S02]  /*2b90*/  LDG.E.CONSTANT R19, desc[UR8][R18.64] ;  /* 0x0000000812137981 */ /* 0x000f24000c1e9900 */
[----:B------:R-:W-:Y:S02]  /*2ba0*/  IMAD.WIDE.U32 R24, R7, 0x4, R4 ;  /* 0x0000000407187825 */ /* 0x000fe400078e0004 */
[----:B------:R-:W4:Y:S04]  /*2bb0*/  LDG.E.CONSTANT R20, desc[UR8][R20.64] ;  /* 0x0000000814147981 */ /* 0x000f28000c1e9900 */
[----:B------:R-:W4:Y:S01]  /*2bc0*/  LDG.E.CONSTANT R25, desc[UR8][R24.64] ;  /* 0x0000000818197981 */ /* 0x000f22000c1e9900 */
[----:B------:R-:W-:Y:S01]  /*2bd0*/  MOV R4, 0x400 ;  /* 0x0000040000047802 */ /* 0x000fe20000000f00 */
[----:B------:R-:W0:Y:S03]  /*2be0*/  S2R R5, SR_CgaCtaId ;  /* 0x0000000000057919 */ /* 0x000e260000008800 */
[----:B0-----:R-:W-:-:S04]  /*2bf0*/  LEA R4, R5, R4, 0x18 ;  /* 0x0000000405047211 */ /* 0x001fc800078ec0ff */
[C---:B-1----:R-:W-:Y:S02]  /*2c00*/  LEA R11, R27.reuse, R4, 0x2 ;  /* 0x000000041b0b7211 */ /* 0x042fe400078e10ff */
[----:B------:R-:W-:-:S03]  /*2c10*/  IADD3 R27, PT, PT, R27, 0x8, RZ ;  /* 0x000000081b1b7810 */ /* 0x000fc60007ffe0ff */
[----:B------:R-:W2:Y:S04]  /*2c20*/  LDS.128 R4, [R11] ;  /* 0x000000000b047984 */ /* 0x000ea80000000c00 */
[----:B-----5:R-:W0:Y:S01]  /*2c30*/  LDS.128 R12, [R11+0x10] ;  /* 0x000010000b0c7984 */ /* 0x020e220000000c00 */
[----:B--2---:R-:W-:-:S04]  /*2c40*/  FFMA R3, R4, R3, R23 ;  /* 0x0000000304037223 */ /* 0x004fc80000000017 */
[----:B---3--:R-:W-:-:S04]  /*2c50*/  FFMA R3, R10, R5, R3 ;  /* 0x000000050a037223 */ /* 0x008fc80000000003 */
[----:B----4-:R-:W-:-:S04]  /*2c60*/  FFMA R6, R22, R6, R3 ;  /* 0x0000000616067223 */ /* 0x010fc80000000003 */
[----:B------:R-:W-:-:S04]  /*2c70*/  FFMA R7, R29, R7, R6 ;  /* 0x000000071d077223 */ /* 0x000fc80000000006 */
[----:B0-----:R-:W-:-:S04]  /*2c80*/  FFMA R12, R12, R16, R7 ;  /* 0x000000100c0c7223 */ /* 0x001fc80000000007 */
[----:B------:R-:W-:-:S04]  /*2c90*/  FFMA R13, R19, R13, R12 ;  /* 0x0000000d130d7223 */ /* 0x000fc8000000000c */
[----:B------:R-:W-:-:S04]  /*2ca0*/  FFMA R14, R20, R14, R13 ;  /* 0x0000000e140e7223 */ /* 0x000fc8000000000d */
[----:B------:R-:W-:-:S07]  /*2cb0*/  FFMA R23, R25, R15, R14 ;  /* 0x0000000f19177223 */ /* 0x000fce000000000e */
.L_x_42:
        /* <DEDUP_REMOVED lines=9> */
[C---:B------:R-:W-:Y:S01]  /*2d50*/  IADD3 R15, PT, PT, R3.reuse, 0x300, RZ ;  /* 0x00000300030f7810 */ /* 0x040fe20007ffe0ff */
[----:B---3--:R-:W-:-:S04]  /*2d60*/  IMAD.WIDE.U32 R6, R3, 0x4, R4 ;  /* 0x0000000403067825 */ /* 0x008fc800078e0004 */
[--C-:B------:R-:W-:Y:S01]  /*2d70*/  IMAD.WIDE.U32 R10, R11, 0x4, R4.reuse ;  /* 0x000000040b0a7825 */ /* 0x100fe200078e0004 */
[----:B------:R0:W2:Y:S03]  /*2d80*/  LDG.E.CONSTANT R8, desc[UR8][R6.64] ;  /* 0x0000000806087981 */ /* 0x0000a6000c1e9900 */
[--C-:B------:R-:W-:Y:S02]  /*2d90*/  IMAD.WIDE.U32 R12, R13, 0x4, R4.reuse ;  /* 0x000000040d0c7825 */ /* 0x100fe400078e0004 */
[----:B------:R-:W3:Y:S02]  /*2da0*/  LDG.E.CONSTANT R11, desc[UR8][R10.64] ;  /* 0x000000080a0b7981 */ /* 0x000ee4000c1e9900 */
[----:B------:R-:W-:Y:S02]  /*2db0*/  IMAD.WIDE.U32 R14, R15, 0x4, R4 ;  /* 0x000000040f0e7825 */ /* 0x000fe400078e0004 */
[----:B------:R-:W4:Y:S04]  /*2dc0*/  LDG.E.CONSTANT R12, desc[UR8][R12.64] ;  /* 0x000000080c0c7981 */ /* 0x000f28000c1e9900 */
[----:B------:R-:W5:Y:S01]  /*2dd0*/  LDG.E.CONSTANT R15, desc[UR8][R14.64] ;  /* 0x000000080e0f7981 */ /* 0x000f62000c1e9900 */
[----:B------:R-:W-:Y:S01]  /*2de0*/  MOV R3, 0x400 ;  /* 0x0000040000037802 */ /* 0x000fe20000000f00 */
[----:B------:R-:W1:Y:S03]  /*2df0*/  S2R R4, SR_CgaCtaId ;  /* 0x0000000000047919 */ /* 0x000e660000008800 */
[----:B-1----:R-:W-:-:S04]  /*2e00*/  LEA R4, R4, R3, 0x18 ;  /* 0x0000000304047211 */ /* 0x002fc800078ec0ff */
[C---:B------:R-:W-:Y:S02]  /*2e10*/  LEA R4, R27.reuse, R4, 0x2 ;  /* 0x000000041b047211 */ /* 0x040fe400078e10ff */
[----:B------:R-:W-:-:S04]  /*2e20*/  IADD3 R27, PT, PT, R27, 0x4, RZ ;  /* 0x000000041b1b7810 */ /* 0x000fc80007ffe0ff */
[----:B0-----:R-:W2:Y:S02]  /*2e30*/  LDS.128 R4, [R4] ;  /* 0x0000000004047984 */ /* 0x001ea40000000c00 */
[----:B--2---:R-:W-:-:S04]  /*2e40*/  FFMA R8, R4, R8, R23 ;  /* 0x0000000804087223 */ /* 0x004fc80000000017 */
[----:B---3--:R-:W-:-:S04]  /*2e50*/  FFMA R5, R11, R5, R8 ;  /* 0x000000050b057223 */ /* 0x008fc80000000008 */
[----:B----4-:R-:W-:-:S04]  /*2e60*/  FFMA R6, R12, R6, R5 ;  /* 0x000000060c067223 */ /* 0x010fc80000000005 */
[----:B-----5:R-:W-:-:S07]  /*2e70*/  FFMA R23, R15, R7, R6 ;  /* 0x000000070f177223 */ /* 0x020fce0000000006 */
.L_x_43:
[----:B------:R-:W-:Y:S05]  /*2e80*/  BRA.U !UP1, `(.L_x_39) ;  /* 0x0000000109447547 */ /* 0x000fea000b800000 */
[----:B----4-:R-:W0:Y:S01]  /*2e90*/  S2R R4, SR_CgaCtaId ;  /* 0x0000000000047919 */ /* 0x010e220000008800 */
[----:B---3--:R-:W1:Y:S01]  /*2ea0*/  LDC.64 R6, c[0x0][0x390] ;  /* 0x0000e400ff067b82 */ /* 0x008e620000000a00 */
[----:B------:R-:W-:Y:S01]  /*2eb0*/  MOV R3, 0x400 ;  /* 0x0000040000037802 */ /* 0x000fe20000000f00 */
[----:B------:R-:W-:-:S03]  /*2ec0*/  UIADD3 UR4, UPT, UPT, -UR4, URZ, URZ ;  /* 0x000000ff04047290 */ /* 0x000fc6000fffe1ff */
[----:B0-----:R-:W-:Y:S02]  /*2ed0*/  LEA R8, R4, R3, 0x18 ;  /* 0x0000000304087211 */ /* 0x001fe400078ec0ff */
[C---:B------:R-:W-:Y:S02]  /*2ee0*/  LEA R4, R27.reuse, R0, 0x8 ;  /* 0x000000001b047211 */ /* 0x040fe400078e40ff */
[----:B------:R-:W-:Y:S02]  /*2ef0*/  LEA R27, R27, R8, 0x2 ;  /* 0x000000081b1b7211 */ /* 0x000fe400078e10ff */
[----:B------:R-:W-:-:S07]  /*2f00*/  LEA R3, R9, R4, 0x5 ;  /* 0x0000000409037211 */ /* 0x000fce00078e28ff */
.L_x_44:
[C---:B-1----:R-:W-:Y:S01]  /*2f10*/  IMAD.WIDE.U32 R4, R3.reuse, 0x4, R6 ;  /* 0x0000000403047825 */ /* 0x042fe200078e0006 */
[----:B------:R0:W1:Y:S05]  /*2f20*/  LDS R8, [R27] ;  /* 0x000000001b087984 */ /* 0x00006a0000000800 */
[----:B------:R-:W1:Y:S01]  /*2f30*/  LDG.E.CONSTANT R4, desc[UR8][R4.64] ;  /* 0x0000000804047981 */ /* 0x000e62000c1e9900 */
[----:B------:R-:W-:Y:S01]  /*2f40*/  UIADD3 UR4, UPT, UPT, UR4, 0x1, URZ ;  /* 0x0000000104047890 */ /* 0x000fe2000fffe0ff */
[----:B------:R-:W-:Y:S02]  /*2f50*/  IADD3 R3, PT, PT, R3, 0x100, RZ ;  /* 0x0000010003037810 */ /* 0x000fe40007ffe0ff */
[----:B0-----:R-:W-:Y:S01]  /*2f60*/  IADD3 R27, PT, PT, R27, 0x4, RZ ;  /* 0x000000041b1b7810 */ /* 0x001fe20007ffe0ff */
[----:B------:R-:W-:Y:S01]  /*2f70*/  UISETP.NE.AND UP0, UPT, UR4, URZ, UPT ;  /* 0x000000ff0400728c */ /* 0x000fe2000bf05270 */
[----:B-1----:R-:W-:-:S08]  /*2f80*/  FFMA R23, R8, R4, R23 ;  /* 0x0000000408177223 */ /* 0x002fd00000000017 */
[----:B------:R-:W-:Y:S05]  /*2f90*/  BRA.U UP0, `(.L_x_44) ;  /* 0xfffffffd00dc7547 */ /* 0x000fea000b83ffff */
.L_x_39:
[----:B----4-:R-:W1:Y:S01]  /*2fa0*/  LDC.64 R4, c[0x0][0x398] ;  /* 0x0000e600ff047b82 */ /* 0x010e620000000a00 */
[----:B0-2---:R-:W-:-:S04]  /*2fb0*/  LEA R3, R9, R0, 0x5 ;  /* 0x0000000009037211 */ /* 0x005fc800078e28ff */
[----:B------:R-:W-:-:S05]  /*2fc0*/  LEA R3, R2, R3, 0x8 ;  /* 0x0000000302037211 */ /* 0x000fca00078e40ff */
[----:B-1----:R-:W-:-:S05]  /*2fd0*/  IMAD.WIDE.U32 R2, R3, 0x4, R4 ;  /* 0x0000000403027825 */ /* 0x002fca00078e0004 */
[----:B------:R-:W-:Y:S01]  /*2fe0*/  STG.E desc[UR8][R2.64], R23 ;  /* 0x0000001702007986 */ /* 0x000fe2000c101908 */
[----:B------:R-:W-:Y:S05]  /*2ff0*/  EXIT ;  /* 0x000000000000794d */ /* 0x000fea0003800000 */
        .weak           $__internal_0_$__cuda_sm3x_div_rn_noftz_f32_slowpath
        .type           $__internal_0_$__cuda_sm3x_div_rn_noftz_f32_slowpath,@function
        .size           $__internal_0_$__cuda_sm3x_div_rn_noftz_f32_slowpath,(.L_x_63 - $__internal_0_$__cuda_sm3x_div_rn_noftz_f32_slowpath)
$__internal_0_$__cuda_sm3x_div_rn_noftz_f32_slowpath:
[----:B------:R-:W-:Y:S01]  /*3000*/  SHF.R.U32.HI R19, RZ, 0x17, R3 ;  /* 0x00000017ff137819 */ /* 0x000fe20000011603 */
[----:B------:R-:W-:Y:S01]  /*3010*/  BSSY.RECONVERGENT B1, `(.L_x_45) ;  /* 0x0000062000017945 */ /* 0x000fe20003800200 */
[----:B------:R-:W-:Y:S02]  /*3020*/  SHF.R.U32.HI R0, RZ, 0x17, R4 ;  /* 0x00000017ff007819 */ /* 0x000fe40000011604 */
[----:B------:R-:W-:Y:S02]  /*3030*/  LOP3.LUT R19, R19, 0xff, RZ, 0xc0, !PT ;  /* 0x000000ff13137812 */ /* 0x000fe400078ec0ff */
[----:B------:R-:W-:Y:S02]  /*3040*/  LOP3.LUT R26, R0, 0xff, RZ, 0xc0, !PT ;  /* 0x000000ff001a7812 */ /* 0x000fe400078ec0ff */
[----:B------:R-:W-:Y:S02]  /*3050*/  IADD3 R23, PT, PT, R19, -0x1, RZ ;  /* 0xffffffff13177810 */ /* 0x000fe40007ffe0ff */
[----:B------:R-:W-:-:S02]  /*3060*/  IADD3 R0, PT, PT, R26, -0x1, RZ ;  /* 0xffffffff1a007810 */ /* 0x000fc40007ffe0ff */
[----:B------:R-:W-:-:S04]  /*3070*/  ISETP.GT.U32.AND P0, PT, R23, 0xfd, PT ;  /* 0x000000fd1700780c */ /* 0x000fc80003f04070 */
[----:B------:R-:W-:-:S13]  /*3080*/  ISETP.GT.U32.OR P0, PT, R0, 0xfd, P0 ;  /* 0x000000fd0000780c */ /* 0x000fda0000704470 */
[----:B------:R-:W-:Y:S01]  /*3090*/  @!P0 MOV R15, RZ ;  /* 0x000000ff000f8202 */ /* 0x000fe20000000f00 */
[----:B------:R-:W-:Y:S06]  /*30a0*/  @!P0 BRA `(.L_x_46) ;  /* 0x00000000005c8947 */ /* 0x000fec0003800000 */
[----:B------:R-:W-:Y:S02]  /*30b0*/  FSETP.GTU.FTZ.AND P0, PT, |R4|, +INF , PT ;  /* 0x7f8000000400780b */ /* 0x000fe40003f1c200 */
[----:B------:R-:W-:-:S04]  /*30c0*/  FSETP.GTU.FTZ.AND P1, PT, |R3|, +INF , PT ;  /* 0x7f8000000300780b */ /* 0x000fc80003f3c200 */
[----:B------:R-:W-:-:S13]  /*30d0*/  PLOP3.LUT P0, PT, P0, P1, PT, 0xf8, 0x8f ;  /* 0x00000000008f781c */ /* 0x000fda0000703f70 */
[----:B------:R-:W-:Y:S05]  /*30e0*/  @P0 BRA `(.L_x_47) ;  /* 0x00000004004c0947 */ /* 0x000fea0003800000 */
[----:B------:R-:W-:-:S13]  /*30f0*/  LOP3.LUT P0, RZ, R3, 0x7fffffff, R4, 0xc8, !PT ;  /* 0x7fffffff03ff7812 */ /* 0x000fda000780c804 */
[----:B------:R-:W-:Y:S05]  /*3100*/  @!P0 BRA `(.L_x_48) ;  /* 0x00000004003c8947 */ /* 0x000fea0003800000 */
[C---:B------:R-:W-:Y:S02]  /*3110*/  FSETP.NEU.FTZ.AND P3, PT, |R4|.reuse, +INF , PT ;  /* 0x7f8000000400780b */ /* 0x040fe40003f7d200 */
[----:B------:R-:W-:Y:S02]  /*3120*/  FSETP.NEU.FTZ.AND P1, PT, |R3|, +INF , PT ;  /* 0x7f8000000300780b */ /* 0x000fe40003f3d200 */
[----:B------:R-:W-:-:S11]  /*3130*/  FSETP.NEU.FTZ.AND P0, PT, |R4|, +INF , PT ;  /* 0x7f8000000400780b */ /* 0x000fd60003f1d200 */
[----:B------:R-:W-:Y:S05]  /*3140*/  @!P1 BRA !P3, `(.L_x_48) ;  /* 0x00000004002c9947 */ /* 0x000fea0005800000 */
[----:B------:R-:W-:-:S04]  /*3150*/  LOP3.LUT P3, RZ, R4, 0x7fffffff, RZ, 0xc0, !PT ;  /* 0x7fffffff04ff7812 */ /* 0x000fc8000786c0ff */
[----:B------:R-:W-:-:S13]  /*3160*/  PLOP3.LUT P1, PT, P1, P3, PT, 0x2f, 0xf2 ;  /* 0x0000000000f2781c */ /* 0x000fda0000f26577 */
[----:B------:R-:W-:Y:S05]  /*3170*/  @P1 BRA `(.L_x_49) ;  /* 0x0000000400181947 */ /* 0x000fea0003800000 */
[----:B------:R-:W-:-:S04]  /*3180*/  LOP3.LUT P1, RZ, R3, 0x7fffffff, RZ, 0xc0, !PT ;  /* 0x7fffffff03ff7812 */ /* 0x000fc8000782c0ff */
[----:B------:R-:W-:-:S13]  /*3190*/  PLOP3.LUT P0, PT, P0, P1, PT, 0x2f, 0xf2 ;  /* 0x0000000000f2781c */ /* 0x000fda0000702577 */
[----:B------:R-:W-:Y:S05]  /*31a0*/  @P0 BRA `(.L_x_50) ;  /* 0x0000000400000947 */ /* 0x000fea0003800000 */
[----:B------:R-:W-:Y:S02]  /*31b0*/  ISETP.GE.AND P0, PT, R0, RZ, PT ;  /* 0x000000ff0000720c */ /* 0x000fe40003f06270 */
[----:B------:R-:W-:-:S11]  /*31c0*/  ISETP.GE.AND P1, PT, R23, RZ, PT ;  /* 0x000000ff1700720c */ /* 0x000fd60003f26270 */
[----:B------:R-:W-:Y:S01]  /*31d0*/  @P0 MOV R15, RZ ;  /* 0x000000ff000f0202 */ /* 0x000fe20000000f00 */
[----:B------:R-:W-:Y:S01]  /*31e0*/  @!P0 FFMA R4, R4, 1.84467440737095516160e+19, RZ ;  /* 0x5f80000004048823 */ /* 0x000fe200000000ff */
[----:B------:R-:W-:Y:S01]  /*31f0*/  @!P0 MOV R15, 0xffffffc0 ;  /* 0xffffffc0000f8802 */ /* 0x000fe20000000f00 */
[----:B------:R-:W-:-:S03]  /*3200*/  @!P1 FFMA R3, R3, 1.84467440737095516160e+19, RZ ;  /* 0x5f80000003039823 */ /* 0x000fc600000000ff */
[----:B------:R-:W-:-:S07]  /*3210*/  @!P1 IADD3 R15, PT, PT, R15, 0x40, RZ ;  /* 0x000000400f0f9810 */ /* 0x000fce0007ffe0ff */
.L_x_46:
[----:B------:R-:W-:Y:S01]  /*3220*/  LEA R0, R19, 0xc0800000, 0x17 ;  /* 0xc080000013007811 */ /* 0x000fe200078eb8ff */
[----:B------:R-:W-:Y:S03]  /*3230*/  BSSY.RECONVERGENT B2, `(.L_x_51) ;  /* 0x0000036000027945 */ /* 0x000fe60003800200 */
[----:B------:R-:W-:Y:S02]  /*3240*/  IADD3 R23, PT, PT, -R0, R3, RZ ;  /* 0x0000000300177210 */ /* 0x000fe40007ffe1ff */
[----:B------:R-:W-:Y:S02]  /*3250*/  IADD3 R3, PT, PT, R26, -0x7f, RZ ;  /* 0xffffff811a037810 */ /* 0x000fe40007ffe0ff */
[----:B------:R-:W0:Y:S01]  /*3260*/  MUFU.RCP R24, R23 ;  /* 0x0000001700187308 */ /* 0x000e220000001000 */
[----:B------:R-:W-:Y:S02]  /*3270*/  FADD.FTZ R25, -R23, -RZ ;  /* 0x800000ff17197221 */ /* 0x000fe40000010100 */
[----:B------:R-:W-:-:S02]  /*3280*/  IMAD R0, R3, -0x800000, R4 ;  /* 0xff80000003007824 */ /* 0x000fc400078e0204 */
[----:B0-----:R-:W-:-:S04]  /*3290*/  FFMA R27, R24, R25, 1 ;  /* 0x3f800000181b7423 */ /* 0x001fc80000000019 */
[----:B------:R-:W-:-:S04]  /*32a0*/  FFMA R29, R24, R27, R24 ;  /* 0x0000001b181d7223 */ /* 0x000fc80000000018 */
[----:B------:R-:W-:-:S04]  /*32b0*/  FFMA R4, R0, R29, RZ ;  /* 0x0000001d00047223 */ /* 0x000fc800000000ff */
[----:B------:R-:W-:-:S04]  /*32c0*/  FFMA R27, R25, R4, R0 ;  /* 0x00000004191b7223 */ /* 0x000fc80000000000 */
[----:B------:R-:W-:Y:S01]  /*32d0*/  FFMA R24, R29, R27, R4 ;  /* 0x0000001b1d187223 */ /* 0x000fe20000000004 */
[----:B------:R-:W-:-:S03]  /*32e0*/  IADD3 R4, PT, PT, R3, 0x7f, -R19 ;  /* 0x0000007f03047810 */ /* 0x000fc60007ffe813 */
[----:B------:R-:W-:Y:S01]  /*32f0*/  FFMA R25, R25, R24, R0 ;  /* 0x0000001819197223 */ /* 0x000fe20000000000 */
[----:B------:R-:W-:-:S03]  /*3300*/  IADD3 R4, PT, PT, R4, R15, RZ ;  /* 0x0000000f04047210 */ /* 0x000fc60007ffe0ff */
[----:B------:R-:W-:-:S05]  /*3310*/  FFMA R0, R29, R25, R24 ;  /* 0x000000191d007223 */ /* 0x000fca0000000018 */
[----:B------:R-:W-:-:S04]  /*3320*/  SHF.R.U32.HI R3, RZ, 0x17, R0 ;  /* 0x00000017ff037819 */ /* 0x000fc80000011600 */
[----:B------:R-:W-:-:S04]  /*3330*/  LOP3.LUT R3, R3, 0xff, RZ, 0xc0, !PT ;  /* 0x000000ff03037812 */ /* 0x000fc800078ec0ff */
[----:B------:R-:W-:-:S04]  /*3340*/  IADD3 R19, PT, PT, R3, R4, RZ ;  /* 0x0000000403137210 */ /* 0x000fc80007ffe0ff */
[----:B------:R-:W-:-:S04]  /*3350*/  IADD3 R3, PT, PT, R19, -0x1, RZ ;  /* 0xffffffff13037810 */ /* 0x000fc80007ffe0ff */
[----:B------:R-:W-:-:S13]  /*3360*/  ISETP.GE.U32.AND P0, PT, R3, 0xfe, PT ;  /* 0x000000fe0300780c */ /* 0x000fda0003f06070 */
[----:B------:R-:W-:Y:S05]  /*3370*/  @!P0 BRA `(.L_x_52) ;  /* 0x0000000000808947 */ /* 0x000fea0003800000 */
[----:B------:R-:W-:-:S13]  /*3380*/  ISETP.GT.AND P0, PT, R19, 0xfe, PT ;  /* 0x000000fe1300780c */ /* 0x000fda0003f04270 */
[----:B------:R-:W-:Y:S05]  /*3390*/  @P0 BRA `(.L_x_53) ;  /* 0x00000000006c0947 */ /* 0x000fea0003800000 */
[----:B------:R-:W-:-:S13]  /*33a0*/  ISETP.GE.AND P0, PT, R19, 0x1, PT ;  /* 0x000000011300780c */ /* 0x000fda0003f06270 */
[----:B------:R-:W-:Y:S05]  /*33b0*/  @P0 BRA `(.L_x_54) ;  /* 0x0000000000740947 */ /* 0x000fea0003800000 */
[----:B------:R-:W-:Y:S02]  /*33c0*/  ISETP.GE.AND P0, PT, R19, -0x18, PT ;  /* 0xffffffe81300780c */ /* 0x000fe40003f06270 */
[----:B------:R-:W-:-:S11]  /*33d0*/  LOP3.LUT R0, R0, 0x80000000, RZ, 0xc0, !PT ;  /* 0x8000000000007812 */ /* 0x000fd600078ec0ff */
[----:B------:R-:W-:Y:S05]  /*33e0*/  @!P0 BRA `(.L_x_54) ;  /* 0x0000000000688947 */ /* 0x000fea0003800000 */
[CCC-:B------:R-:W-:Y:S01]  /*33f0*/  FFMA.RZ R3, R29.reuse, R25.reuse, R24.reuse ;  /* 0x000000191d037223 */ /* 0x1c0fe2000000c018 */
[-CC-:B------:R-:W-:Y:S01]  /*3400*/  FFMA.RM R4, R29, R25.reuse, R24.reuse ;  /* 0x000000191d047223 */ /* 0x180fe20000004018 */
[C---:B------:R-:W-:Y:S02]  /*3410*/  ISETP.NE.AND P3, PT, R19.reuse, RZ, PT ;  /* 0x000000ff1300720c */ /* 0x040fe40003f65270 */
[----:B------:R-:W-:Y:S02]  /*3420*/  ISETP.NE.AND P1, PT, R19, RZ, PT ;  /* 0x000000ff1300720c */ /* 0x000fe40003f25270 */
[----:B------:R-:W-:Y:S01]  /*3430*/  LOP3.LUT R15, R3, 0x7fffff, RZ, 0xc0, !PT ;  /* 0x007fffff030f7812 */ /* 0x000fe200078ec0ff */
[----:B------:R-:W-:Y:S01]  /*3440*/  FFMA.RP R3, R29, R25, R24 ;  /* 0x000000191d037223 */ /* 0x000fe20000008018 */
[----:B------:R-:W-:Y:S02]  /*3450*/  IADD3 R24, PT, PT, R19, 0x20, RZ ;  /* 0x0000002013187810 */ /* 0x000fe40007ffe0ff */
[----:B------:R-:W-:-:S02]  /*3460*/  LOP3.LUT R15, R15, 0x800000, RZ, 0xfc, !PT ;  /* 0x008000000f0f7812 */ /* 0x000fc400078efcff */
[----:B------:R-:W-:Y:S02]  /*3470*/  IADD3 R19, PT, PT, -R19, RZ, RZ ;  /* 0x000000ff13137210 */ /* 0x000fe40007ffe1ff */
[----:B------:R-:W-:Y:S02]  /*3480*/  SHF.L.U32 R24, R15, R24, RZ ;  /* 0x000000180f187219 */ /* 0x000fe400000006ff */
[----:B------:R-:W-:Y:S02]  /*3490*/  FSETP.NEU.FTZ.AND P0, PT, R3, R4, PT ;  /* 0x000000040300720b */ /* 0x000fe40003f1d000 */
[----:B------:R-:W-:Y:S02]  /*34a0*/  SEL R4, R19, RZ, P3 ;  /* 0x000000ff13047207 */ /* 0x000fe40001800000 */
[----:B------:R-:W-:Y:S02]  /*34b0*/  ISETP.NE.AND P1, PT, R24, RZ, P1 ;  /* 0x000000ff1800720c */ /* 0x000fe40000f25270 */
[----:B------:R-:W-:-:S02]  /*34c0*/  SHF.R.U32.HI R4, RZ, R4, R15 ;  /* 0x00000004ff047219 */ /* 0x000fc4000001160f */
[----:B------:R-:W-:Y:S02]  /*34d0*/  PLOP3.LUT P0, PT, P0, P1, PT, 0xf8, 0x8f ;  /* 0x00000000008f781c */ /* 0x000fe40000703f70 */
[----:B------:R-:W-:Y:S02]  /*34e0*/  SHF.R.U32.HI R24, RZ, 0x1, R4 ;  /* 0x00000001ff187819 */ /* 0x000fe40000011604 */
[----:B------:R-:W-:-:S04]  /*34f0*/  SEL R3, RZ, 0x1, !P0 ;  /* 0x00000001ff037807 */ /* 0x000fc80004000000 */
[----:B------:R-:W-:-:S04]  /*3500*/  LOP3.LUT R3, R3, 0x1, R24, 0xf8, !PT ;  /* 0x0000000103037812 */ /* 0x000fc800078ef818 */
[----:B------:R-:W-:-:S04]  /*3510*/  LOP3.LUT R3, R3, R4, RZ, 0xc0, !PT ;  /* 0x0000000403037212 */ /* 0x000fc800078ec0ff */
[----:B------:R-:W-:-:S04]  /*3520*/  IADD3 R3, PT, PT, R24, R3, RZ ;  /* 0x0000000318037210 */ /* 0x000fc80007ffe0ff */
[----:B------:R-:W-:Y:S01]  /*3530*/  LOP3.LUT R0, R3, R0, RZ, 0xfc, !PT ;  /* 0x0000000003007212 */ /* 0x000fe200078efcff */
[----:B------:R-:W-:Y:S06]  /*3540*/  BRA `(.L_x_54) ;  /* 0x0000000000107947 */ /* 0x000fec0003800000 */
.L_x_53:
[----:B------:R-:W-:-:S04]  /*3550*/  LOP3.LUT R0, R0, 0x80000000, RZ, 0xc0, !PT ;  /* 0x8000000000007812 */ /* 0x000fc800078ec0ff */
[----:B------:R-:W-:Y:S01]  /*3560*/  LOP3.LUT R0, R0, 0x7f800000, RZ, 0xfc, !PT ;  /* 0x7f80000000007812 */ /* 0x000fe200078efcff */
[----:B------:R-:W-:Y:S06]  /*3570*/  BRA `(.L_x_54) ;  /* 0x0000000000047947 */ /* 0x000fec0003800000 */
.L_x_52:
[----:B------:R-:W-:-:S07]  /*3580*/  LEA R0, R4, R0, 0x17 ;  /* 0x0000000004007211 */ /* 0x000fce00078eb8ff */
.L_x_54:
[----:B------:R-:W-:Y:S05]  /*3590*/  BSYNC.RECONVERGENT B2 ;  /* 0x0000000000027941 */ /* 0x000fea0003800200 */
.L_x_51:
[----:B------:R-:W-:Y:S05]  /*35a0*/  BRA `(.L_x_55) ;  /* 0x0000000000207947 */ /* 0x000fea0003800000 */
.L_x_50:
[----:B------:R-:W-:-:S04]  /*35b0*/  LOP3.LUT R0, R3, 0x80000000, R4, 0x48, !PT ;  /* 0x8000000003007812 */ /* 0x000fc800078e4804 */
[----:B------:R-:W-:Y:S01]  /*35c0*/  LOP3.LUT R0, R0, 0x7f800000, RZ, 0xfc, !PT ;  /* 0x7f80000000007812 */ /* 0x000fe200078efcff */
[----:B------:R-:W-:Y:S06]  /*35d0*/  BRA `(.L_x_55) ;  /* 0x0000000000147947 */ /* 0x000fec0003800000 */
.L_x_49:
[----:B------:R-:W-:Y:S01]  /*35e0*/  LOP3.LUT R0, R3, 0x80000000, R4, 0x48, !PT ;  /* 0x8000000003007812 */ /* 0x000fe200078e4804 */
[----:B------:R-:W-:Y:S06]  /*35f0*/  BRA `(.L_x_55) ;  /* 0x00000000000c7947 */ /* 0x000fec0003800000 */
.L_x_48:
[----:B------:R-:W0:Y:S01]  /*3600*/  MUFU.RSQ R0, -QNAN ;  /* 0xffc0000000007908 */ /* 0x000e220000001400 */
[----:B------:R-:W-:Y:S05]  /*3610*/  BRA `(.L_x_55) ;  /* 0x0000000000047947 */ /* 0x000fea0003800000 */
.L_x_47:
[----:B------:R-:W-:-:S07]  /*3620*/  FADD.FTZ R0, R4, R3 ;  /* 0x0000000304007221 */ /* 0x000fce0000010000 */
.L_x_55:
[----:B------:R-:W-:Y:S05]  /*3630*/  BSYNC.RECONVERGENT B1 ;  /* 0x0000000000017941 */ /* 0x000fea0003800200 */
.L_x_45:
[----:B------:R-:W-:Y:S01]  /*3640*/  HFMA2 R23, -RZ, RZ, 0, 0 ;  /* 0x00000000ff177431 */ /* 0x000fe200000001ff */
[----:B0-----:R-:W-:-:S03]  /*3650*/  MOV R3, R0 ;  /* 0x0000000000037202 */ /* 0x001fc60000000f00 */
[----:B------:R-:W-:Y:S05]  /*3660*/  RET.REL.NODEC R22 `(_Z4attnPKfS0_S0_Pfi) ;  /* 0xffffffc816647950 */ /* 0x000fea0003c3ffff */
.L_x_56:
        /* <DEDUP_REMOVED lines=9> */
.L_x_63:


//--------------------- .text._Z9patch2colPKfPf   --------------------------
	.section	.text._Z9patch2colPKfPf,"ax",@progbits
	.align	128
        .global         _Z9patch2colPKfPf
        .type           _Z9patch2colPKfPf,@function
        .size           _Z9patch2colPKfPf,(.L_x_71 - _Z9patch2colPKfPf)
        .other          _Z9patch2colPKfPf,@"STO_CUDA_ENTRY STV_DEFAULT"
_Z9patch2colPKfPf:
.text._Z9patch2colPKfPf:
[----:B------:R-:W-:Y:S01]  /*0000*/  LDC R1, c[0x0][0x37c] ;  /* 0x0000df00ff017b82 */ /* 0x000fe20000000800 */
[----:B------:R-:W0:Y:S02]  /*0010*/  S2R R7, SR_TID.X ;  /* 0x0000000000077919 */ /* 0x000e240000002100 */
[----:B0-----:R-:W-:-:S13]  /*0020*/  ISETP.GT.U32.AND P0, PT, R7, 0x2ff, PT ;  /* 0x000002ff0700780c */ /* 0x001fda0003f04070 */
[----:B------:R-:W-:Y:S05]  /*0030*/  @P0 EXIT ;  /* 0x000000000000094d */ /* 0x000fea0003800000 */
[----:B------:R-:W0:Y:S01]  /*0040*/  S2R R8, SR_CTAID.X ;  /* 0x0000000000087919 */ /* 0x000e220000002500 */
[----:B------:R-:W1:Y:S01]  /*0050*/  LDC.64 R2, c[0x0][0x380] ;  /* 0x0000e000ff027b82 */ /* 0x000e620000000a00 */
[----:B------:R-:W-:Y:S01]  /*0060*/  SHF.R.U32.HI R0, RZ, 0x4, R7 ;  /* 0x00000004ff007819 */ /* 0x000fe20000011607 */
[----:B------:R-:W-:Y:S01]  /*0070*/  IMAD.SHL.U32 R6, R7, 0x4, RZ ;  /* 0x0000000407067824 */ /* 0x000fe200078e00ff */
[----:B------:R-:W2:Y:S01]  /*0080*/  LDCU.64 UR4, c[0x0][0x358] ;  /* 0x00006b00ff0477ac */ /* 0x000ea20008000a00 */
[----:B0-----:R-:W-:-:S04]  /*0090*/  SHF.R.U32.HI R4, RZ, 0x2, R8 ;  /* 0x00000002ff047819 */ /* 0x001fc80000011608 */
[----:B------:R-:W-:Y:S01]  /*00a0*/  LOP3.LUT R5, R4, 0x3ffff0, RZ, 0xc0, !PT ;  /* 0x003ffff004057812 */ /* 0x000fe200078ec0ff */
[----:B------:R-:W-:-:S03]  /*00b0*/  IMAD.SHL.U32 R4, R8, 0x10, RZ ;  /* 0x0000001008047824 */ /* 0x000fc600078e00ff */
[----:B------:R-:W-:Y:S02]  /*00c0*/  LOP3.LUT R0, R5, 0xf, R0, 0xf8, !PT ;  /* 0x0000000f05007812 */ /* 0x000fe400078ef800 */
[----:B------:R-:W-:Y:S02]  /*00d0*/  LOP3.LUT R5, R6, 0xc00, RZ, 0xc0, !PT ;  /* 0x00000c0006057812 */ /* 0x000fe400078ec0ff */
[----:B------:R-:W-:-:S03]  /*00e0*/  LOP3.LUT R4, R4, 0x3f0, RZ, 0xc0, !PT ;  /* 0x000003f004047812 */ /* 0x000fc600078ec0ff */
[----:B------:R-:W-:Y:S01]  /*00f0*/  IMAD.IADD R5, R0, 0x1, R5 ;  /* 0x0000000100057824 */ /* 0x000fe200078e0205 */
[----:B------:R-:W-:-:S05]  /*0100*/  LOP3.LUT R4, R4, 0xf, R7, 0xf8, !PT ;  /* 0x0000000f04047812 */ /* 0x000fca00078ef807 */
[----:B------:R-:W-:-:S04]  /*0110*/  IMAD R5, R5, 0x400, R4 ;  /* 0x0000040005057824 */ /* 0x000fc800078e0204 */
[----:B-1----:R-:W-:Y:S02]  /*0120*/  IMAD.WIDE.U32 R2, R5, 0x4, R2 ;  /* 0x0000000405027825 */ /* 0x002fe400078e0002 */
[----:B------:R-:W0:Y:S04]  /*0130*/  LDC.64 R4, c[0x0][0x388] ;  /* 0x0000e200ff047b82 */ /* 0x000e280000000a00 */
[----:B--2---:R-:W2:Y:S01]  /*0140*/  LDG.E.CONSTANT R3, desc[UR4][R2.64] ;  /* 0x0000000402037981 */ /* 0x004ea2000c1e9900 */
[----:B------:R-:W-:-:S04]  /*0150*/  IMAD R7, R8, 0x300, R7 ;  /* 0x0000030008077824 */ /* 0x000fc800078e0207 */
[----:B0-----:R-:W-:-:S05]  /*0160*/  IMAD.WIDE.U32 R4, R7, 0x4, R4 ;  /* 0x0000000407047825 */ /* 0x001fca00078e0004 */
[----:B--2---:R-:W-:Y:S01]  /*0170*/  STG.E desc[UR4][R4.64], R3 ;  /* 0x0000000304007986 */ /* 0x004fe2000c101904 */
[----:B------:R-:W-:Y:S05]  /*0180*/  EXIT ;  /* 0x000000000000794d */ /* 0x000fea0003800000 */
.L_x_57:
        /* <DEDUP_REMOVED lines=15> */
.L_x_71:


//--------------------- .text._Z9layernormPfi     --------------------------
	.section	.text._Z9layernormPfi,"ax",@progbits
	.align	128
        .global         _Z9layernormPfi
        .type           _Z9layernormPfi,@function
        .size           _Z9layernormPfi,(.L_x_72 - _Z9layernormPfi)
        .other          _Z9layernormPfi,@"STO_CUDA_ENTRY STV_DEFAULT"
_Z9layernormPfi:
.text._Z9layernormPfi:
[----:B------:R-:W-:Y:S08]  /*0000*/  LDC R1, c[0x0][0x37c] ;  /* 0x0000df00ff017b82 */ /* 0x000ff00000000800 */
[----:B------:R-:W0:Y:S01]  /*0010*/  S2UR UR4, SR_CTAID.X ;  /* 0x00000000000479c3 */ /* 0x000e220000002500 */
[----:B------:R-:W0:Y:S01]  /*0020*/  LDCU.64 UR6, c[0x0][0x380] ;  /* 0x00007000ff0677ac */ /* 0x000e220008000a00 */
[----:B------:R-:W-:Y:S01]  /*0030*/  HFMA2 R0, -RZ, RZ, 0, 0 ;  /* 0x00000000ff007431 */ /* 0x000fe200000001ff */
[----:B------:R-:W1:Y:S01]  /*0040*/  LDCU.64 UR8, c[0x0][0x358] ;  /* 0x00006b00ff0877ac */ /* 0x000e620008000a00 */
[----:B0-----:R-:W-:-:S04]  /*0050*/  UIMAD.WIDE.U32 UR6, UR4, 0x400, UR6 ;  /* 0x00000400040678a5 */ /* 0x001fc8000f8e0006 */
[----:B------:R-:W-:-:S04]  /*0060*/  UIADD3 UR4, UP0, UPT, UR6, 0x40, URZ ;  /* 0x0000004006047890 */ /* 0x000fc8000ff1e0ff */
[----:B------:R-:W-:Y:S02]  /*0070*/  UIADD3.X UR5, UPT, UPT, URZ, UR7, URZ, UP0, !UPT ;  /* 0x00000007ff057290 */ /* 0x000fe400087fe4ff */
[----:B------:R-:W-:Y:S01]  /*0080*/  MOV R2, UR4 ;  /* 0x0000000400027c02 */ /* 0x000fe20008000f00 */
[----:B------:R-:W-:-:S03]  /*0090*/  UMOV UR4, URZ ;  /* 0x000000ff00047c82 */ /* 0x000fc60008000000 */
[----:B-1----:R-:W-:-:S07]  /*00a0*/  MOV R3, UR5 ;  /* 0x0000000500037c02 */ /* 0x002fce0008000f00 */
.L_x_58:
[----:B------:R-:W2:Y:S04]  /*00b0*/  LDG.E R21, desc[UR8][R2.64+-0x40] ;  /* 0xffffc00802157981 */ /* 0x000ea8000c1e1900 */
[----:B------:R-:W3:Y:S04]  /*00c0*/  LDG.E R27, desc[UR8][R2.64+-0x3c] ;  /* 0xffffc408021b7981 */ /* 0x000ee8000c1e1900 */
[----:B------:R-:W4:Y:S04]  /*00d0*/  LDG.E R22, desc[UR8][R2.64+-0x38] ;  /* 0xffffc80802167981 */ /* 0x000f28000c1e1900 */
[----:B------:R-:W5:Y:S04]  /*00e0*/  LDG.E R23, desc[UR8][R2.64+-0x34] ;  /* 0xffffcc0802177981 */ /* 0x000f68000c1e1900 */
        /* <DEDUP_REMOVED lines=18> */
[----:B------:R-:W5:Y:S01]  /*0210*/  LDG.E R7, desc[UR8][R2.64+0x18] ;  /* 0x0000180802077981 */ /* 0x000f62000c1e1900 */
[----:B--2---:R-:W-:-:S03]  /*0220*/  FADD R0, R21, R0 ;  /* 0x0000000015007221 */ /* 0x004fc60000000000 */
[----:B------:R-:W2:Y:S01]  /*0230*/  LDG.E R21, desc[UR8][R2.64+0x1c] ;  /* 0x00001c0802157981 */ /* 0x000ea2000c1e1900 */
[----:B---3--:R-:W-:-:S03]  /*0240*/  FADD R27, R0, R27 ;  /* 0x0000001b001b7221 */ /* 0x008fc60000000000 */
[----:B------:R-:W3:Y:S01]  /*0250*/  LDG.E R0, desc[UR8][R2.64+0x20] ;  /* 0x0000200802007981 */ /* 0x000ee2000c1e1900 */
[----:B----4-:R-:W-:-:S03]  /*0260*/  FADD R26, R27, R22 ;  /* 0x000000161b1a7221 */ /* 0x010fc60000000000 */
[----:B------:R-:W4:Y:S01]  /*0270*/  LDG.E R22, desc[UR8][R2.64+0x24] ;  /* 0x0000240802167981 */ /* 0x000f22000c1e1900 */
[----:B-----5:R-:W-:-:S03]  /*0280*/  FADD R26, R26, R23 ;  /* 0x000000171a1a7221 */ /* 0x020fc60000000000 */
[----:B------:R-:W5:Y:S01]  /*0290*/  LDG.E R23, desc[UR8][R2.64+0x28] ;  /* 0x0000280802177981 */ /* 0x000f62000c1e1900 */
[----:B------:R-:W-:-:S03]  /*02a0*/  FADD R27, R26, R25 ;  /* 0x000000191a1b7221 */ /* 0x000fc60000000000 */
        /* <DEDUP_REMOVED lines=8> */
[----:B------:R0:W5:Y:S01]  /*0330*/  LDG.E R5, desc[UR8][R2.64+0x3c] ;  /* 0x00003c0802057981 */ /* 0x000162000c1e1900 */
[----:B------:R-:W-:Y:S01]  /*0340*/  UIADD3 UR4, UPT, UPT, UR4, 0x20, URZ ;  /* 0x0000002004047890 */ /* 0x000fe2000fffe0ff */
[----:B------:R-:W-:-:S03]  /*0350*/  FADD R4, R27, R4 ;  /* 0x000000041b047221 */ /* 0x000fc60000000000 */
[----:B------:R-:W-:Y:S01]  /*0360*/  UISETP.NE.AND UP0, UPT, UR4, 0x100, UPT ;  /* 0x000001000400788c */ /* 0x000fe2000bf05270 */
[----:B------:R-:W-:-:S04]  /*0370*/  FADD R19, R4, R19 ;  /* 0x0000001304137221 */ /* 0x000fc80000000000 */
[----:B------:R-:W-:Y:S01]  /*0380*/  FADD R18, R19, R18 ;  /* 0x0000001213127221 */ /* 0x000fe20000000000 */
[----:B0-----:R-:W-:-:S03]  /*0390*/  IADD3 R2, P0, PT, R2, 0x80, RZ ;  /* 0x0000008002027810 */ /* 0x001fc60007f1e0ff */
[----:B------:R-:W-:Y:S01]  /*03a0*/  FADD R17, R18, R17 ;  /* 0x0000001112117221 */ /* 0x000fe20000000000 */
[----:B------:R-:W-:-:S03]  /*03b0*/  IADD3.X R3, PT, PT, RZ, R3, RZ, P0, !PT ;  /* 0x00000003ff037210 */ /* 0x000fc600007fe4ff */
        /* <DEDUP_REMOVED lines=13> */
[----:B-----5:R-:W-:-:S04]  /*0490*/  FADD R22, R22, R23 ;  /* 0x0000001716167221 */ /* 0x020fc80000000000 */
[----:B------:R-:W-:-:S04]  /*04a0*/  FADD R25, R22, R25 ;  /* 0x0000001916197221 */ /* 0x000fc80000000000 */
[----:B------:R-:W-:-:S04]  /*04b0*/  FADD R25, R25, R24 ;  /* 0x0000001819197221 */ /* 0x000fc80000000000 */
[----:B------:R-:W-:-:S04]  /*04c0*/  FADD R25, R25, R20 ;  /* 0x0000001419197221 */ /* 0x000fc80000000000 */
[----:B------:R-:W-:-:S04]  /*04d0*/  FADD R6, R25, R6 ;  /* 0x0000000619067221 */ /* 0x000fc80000000000 */
[----:B------:R-:W-:Y:S01]  /*04e0*/  FADD R0, R6, R5 ;  /* 0x0000000506007221 */ /* 0x000fe20000000000 */
[----:B------:R-:W-:Y:S06]  /*04f0*/  BRA.U UP0, `(.L_x_58) ;  /* 0xfffffff900ec7547 */ /* 0x000fec000b83ffff */
[----:B------:R-:W-:Y:S01]  /*0500*/  UIADD3 UR4, UP0, UPT, UR6, 0x20, URZ ;  /* 0x0000002006047890 */ /* 0x000fe2000ff1e0ff */
[----:B------:R-:W-:-:S03]  /*0510*/  HFMA2 R7, -RZ, RZ, 0, 0 ;  /* 0x00000000ff077431 */ /* 0x000fc600000001ff */
[----:B------:R-:W-:Y:S02]  /*0520*/  UIADD3.X UR6, UPT, UPT, URZ, UR7, URZ, UP0, !UPT ;  /* 0x00000007ff067290 */ /* 0x000fe400087fe4ff */
[----:B------:R-:W-:Y:S02]  /*0530*/  MOV R4, UR4 ;  /* 0x0000000400047c02 */ /* 0x000fe40008000f00 */
[----:B------:R-:W-:Y:S01]  /*0540*/  MOV R2, UR4 ;  /* 0x0000000400027c02 */ /* 0x000fe20008000f00 */
[----:B------:R-:W-:Y:S01]  /*0550*/  UMOV UR4, URZ ;  /* 0x000000ff00047c82 */ /* 0x000fe20008000000 */
[----:B------:R-:W-:Y:S02]  /*0560*/  MOV R5, UR6 ;  /* 0x0000000600057c02 */ /* 0x000fe40008000f00 */
[----:B------:R-:W-:-:S07]  /*0570*/  MOV R3, UR6 ;  /* 0x0000000600037c02 */ /* 0x000fce0008000f00 */
.L_x_59:
        /* <DEDUP_REMOVED lines=20> */
[----:B--2---:R-:W-:-:S03]  /*06c0*/  FFMA R22, R0, -0.00390625, R9 ;  /* 0xbb80000000167823 */ /* 0x004fc60000000009 */
[----:B------:R-:W2:Y:S01]  /*06d0*/  LDG.E R9, desc[UR8][R2.64+0x30] ;  /* 0x0000300802097981 */ /* 0x000ea2000c1e1900 */
[----:B------:R-:W-:Y:S01]  /*06e0*/  FFMA R7, R22, R22, R7 ;  /* 0x0000001616077223 */ /* 0x000fe20000000007 */
[----:B---3--:R-:W-:-:S04]  /*06f0*/  FFMA R24, R0, -0.00390625, R24 ;  /* 0xbb80000000187823 */ /* 0x008fc80000000018 */
[----:B------:R-:W-:Y:S02]  /*0700*/  FFMA R24, R24, R24, R7 ;  /* 0x0000001818187223 */ /* 0x000fe40000000007 */
[----:B------:R-:W3:Y:S01]  /*0710*/  LDG.E R7, desc[UR8][R2.64+0x34] ;  /* 0x0000340802077981 */ /* 0x000ee2000c1e1900 */
[C---:B----4-:R-:W-:Y:S01]  /*0720*/  FFMA R6, R0.reuse, -0.00390625, R6 ;  /* 0xbb80000000067823 */ /* 0x050fe20000000006 */
[----:B-----5:R-:W-:-:S03]  /*0730*/  FFMA R10, R0, -0.00390625, R10 ;  /* 0xbb800000000a7823 */ /* 0x020fc6000000000a */
[----:B------:R-:W-:Y:S02]  /*0740*/  FFMA R24, R6, R6, R24 ;  /* 0x0000000606187223 */ /* 0x000fe40000000018 */
[----:B------:R-:W4:Y:S02]  /*0750*/  LDG.E R6, desc[UR8][R2.64+0x38] ;  /* 0x0000380802067981 */ /* 0x000f24000c1e1900 */
[----:B------:R-:W-:Y:S02]  /*0760*/  FFMA R24, R10, R10, R24 ;  /* 0x0000000a0a187223 */ /* 0x000fe40000000018 */
[----:B------:R-:W5:Y:S01]  /*0770*/  LDG.E R10, desc[UR8][R2.64+0x3c] ;  /* 0x00003c08020a7981 */ /* 0x000f62000c1e1900 */
[C---:B------:R-:W-:Y:S01]  /*0780*/  FFMA R18, R0.reuse, -0.00390625, R18 ;  /* 0xbb80000000127823 */ /* 0x040fe20000000012 */
[----:B------:R-:W-:-:S03]  /*0790*/  FFMA R20, R0, -0.00390625, R20 ;  /* 0xbb80000000147823 */ /* 0x000fc60000000014 */
[----:B------:R-:W-:Y:S01]  /*07a0*/  FFMA R24, R18, R18, R24 ;  /* 0x0000001212187223 */ /* 0x000fe20000000018 */
[----:B------:R-:W-:Y:S02]  /*07b0*/  FFMA R18, R0, -0.00390625, R16 ;  /* 0xbb80000000127823 */ /* 0x000fe40000000010 */
[----:B------:R-:W5:Y:S01]  /*07c0*/  LDG.E R16, desc[UR8][R2.64+0x40] ;  /* 0x0000400802107981 */ /* 0x000f62000c1e1900 */
[----:B------:R-:W-:Y:S01]  /*07d0*/  FFMA R24, R20, R20, R24 ;  /* 0x0000001414187223 */ /* 0x000fe20000000018 */
[C---:B------:R-:W-:Y:S01]  /*07e0*/  FFMA R14, R0.reuse, -0.00390625, R14 ;  /* 0xbb800000000e7823 */ /* 0x040fe2000000000e */
[----:B------:R-:W-:Y:S01]  /*07f0*/  FFMA R12, R0, -0.00390625, R12 ;  /* 0xbb800000000c7823 */ /* 0x000fe2000000000c */
[----:B------:R-:W5:Y:S01]  /*0800*/  LDG.E R20, desc[UR8][R2.64+0x48] ;  /* 0x0000480802147981 */ /* 0x000f62000c1e1900 */
[----:B------:R-:W-:-:S03]  /*0810*/  FFMA R24, R18, R18, R24 ;  /* 0x0000001212187223 */ /* 0x000fc60000000018 */
[----:B------:R-:W5:Y:S01]  /*0820*/  LDG.E R18, desc[UR8][R2.64+0x44] ;  /* 0x0000440802127981 */ /* 0x000f62000c1e1900 */
[----:B------:R-:W-:Y:S01]  /*0830*/  FFMA R24, R14, R14, R24 ;  /* 0x0000000e0e187223 */ /* 0x000fe20000000018 */
[----:B------:R-:W-:Y:S02]  /*0840*/  FFMA R8, R0, -0.00390625, R8 ;  /* 0xbb80000000087823 */ /* 0x000fe40000000008 */
[----:B------:R-:W5:Y:S01]  /*0850*/  LDG.E R14, desc[UR8][R2.64+0x4c] ;  /* 0x00004c08020e7981 */ /* 0x000f62000c1e1900 */
        /* <DEDUP_REMOVED lines=9> */
[----:B------:R-:W-:-:S03]  /*08f0*/  FFMA R24, R27, R27, R24 ;  /* 0x0000001b1b187223 */ /* 0x000fc60000000018 */
[----:B------:R-:W5:Y:S01]  /*0900*/  LDG.E R27, desc[UR8][R2.64+0x58] ;  /* 0x00005808021b7981 */ /* 0x000f62000c1e1900 */
[----:B------:R-:W-:Y:S01]  /*0910*/  FFMA R24, R25, R25, R24 ;  /* 0x0000001919187223 */ /* 0x000fe20000000018 */
[C---:B------:R-:W-:Y:S02]  /*0920*/  FFMA R23, R0.reuse, -0.00390625, R23 ;  /* 0xbb80000000177823 */ /* 0x040fe40000000017 */
[----:B------:R-:W5:Y:S01]  /*0930*/  LDG.E R25, desc[UR8][R2.64+0x5c] ;  /* 0x00005c0802197981 */ /* 0x000f62000c1e1900 */
[C---:B------:R-:W-:Y:S01]  /*0940*/  FFMA R21, R0.reuse, -0.00390625, R21 ;  /* 0xbb80000000157823 */ /* 0x040fe20000000015 */
[----:B------:R-:W-:Y:S02]  /*0950*/  FFMA R24, R23, R23, R24 ;  /* 0x0000001717187223 */ /* 0x000fe40000000018 */
[----:B------:R-:W5:Y:S01]  /*0960*/  LDG.E R23, desc[UR8][R2.64+0x60] ;  /* 0x0000600802177981 */ /* 0x000f62000c1e1900 */
[----:B------:R-:W-:Y:S01]  /*0970*/  FFMA R19, R0, -0.00390625, R19 ;  /* 0xbb80000000137823 */ /* 0x000fe20000000013 */
[----:B------:R-:W-:-:S02]  /*0980*/  FFMA R24, R21, R21, R24 ;  /* 0x0000001515187223 */ /* 0x000fc40000000018 */
[----:B------:R-:W5:Y:S01]  /*0990*/  LDG.E R21, desc[UR8][R2.64+0x64] ;  /* 0x0000640802157981 */ /* 0x000f62000c1e1900 */
[C---:B------:R-:W-:Y:S01]  /*09a0*/  FFMA R17, R0.reuse, -0.00390625, R17 ;  /* 0xbb80000000117823 */ /* 0x040fe20000000011 */
[----:B------:R-:W-:Y:S02]  /*09b0*/  FFMA R24, R19, R19, R24 ;  /* 0x0000001313187223 */ /* 0x000fe40000000018 */
        /* <DEDUP_REMOVED lines=9> */
[----:B------:R-:W5:Y:S02]  /*0a50*/  LDG.E R13, desc[UR8][R2.64+0x74] ;  /* 0x00007408020d7981 */ /* 0x000f64000c1e1900 */
[----:B------:R-:W-:Y:S02]  /*0a60*/  FFMA R24, R11, R11, R24 ;  /* 0x0000000b0b187223 */ /* 0x000fe40000000018 */
[----:B------:R-:W5:Y:S01]  /*0a70*/  LDG.E R11, desc[UR8][R2.64+0x78] ;  /* 0x00007808020b7981 */ /* 0x000f62000c1e1900 */
[----:B--2---:R-:W-:-:S04]  /*0a80*/  FFMA R9, R0, -0.00390625, R9 ;  /* 0xbb80000000097823 */ /* 0x004fc80000000009 */
[----:B------:R-:W-:Y:S02]  /*0a90*/  FFMA R24, R9, R9, R24 ;  /* 0x0000000909187223 */ /* 0x000fe40000000018 */
[----:B------:R-:W2:Y:S01]  /*0aa0*/  LDG.E R9, desc[UR8][R2.64+0x7c] ;  /* 0x00007c0802097981 */ /* 0x000ea2000c1e1900 */
[----:B---3--:R-:W-:-:S04]  /*0ab0*/  FFMA R7, R0, -0.00390625, R7 ;  /* 0xbb80000000077823 */ /* 0x008fc80000000007 */
[----:B------:R-:W-:Y:S02]  /*0ac0*/  FFMA R24, R7, R7, R24 ;  /* 0x0000000707187223 */ /* 0x000fe40000000018 */
[----:B------:R-:W3:Y:S01]  /*0ad0*/  LDG.E R7, desc[UR8][R2.64+0x80] ;  /* 0x0000800802077981 */ /* 0x000ee2000c1e1900 */
[----:B----4-:R-:W-:-:S04]  /*0ae0*/  FFMA R6, R0, -0.00390625, R6 ;  /* 0xbb80000000067823 */ /* 0x010fc80000000006 */
[----:B------:R-:W-:Y:S02]  /*0af0*/  FFMA R24, R6, R6, R24 ;  /* 0x0000000606187223 */ /* 0x000fe40000000018 */
[----:B------:R-:W4:Y:S01]  /*0b00*/  LDG.E R6, desc[UR8][R2.64+0x88] ;  /* 0x0000880802067981 */ /* 0x000f22000c1e1900 */
[----:B-----5:R-:W-:-:S04]  /*0b10*/  FFMA R10, R0, -0.00390625, R10 ;  /* 0xbb800000000a7823 */ /* 0x020fc8000000000a */
[----:B------:R-:W-:Y:S02]  /*0b20*/  FFMA R24, R10, R10, R24 ;  /* 0x0000000a0a187223 */ /* 0x000fe40000000018 */
[----:B------:R-:W5:Y:S01]  /*0b30*/  LDG.E R10, desc[UR8][R2.64+0x8c] ;  /* 0x00008c08020a7981 */ /* 0x000f62000c1e1900 */
[----:B------:R-:W-:-:S04]  /*0b40*/  FFMA R16, R0, -0.00390625, R16 ;  /* 0xbb80000000107823 */ /* 0x000fc80000000010 */
[----:B------:R-:W-:Y:S01]  /*0b50*/  FFMA R24, R16, R16, R24 ;  /* 0x0000001010187223 */ /* 0x000fe20000000018 */
[C---:B------:R-:W-:Y:S01]  /*0b60*/  FFMA R18, R0.reuse, -0.00390625, R18 ;  /* 0xbb80000000127823 */ /* 0x040fe20000000012 */
[----:B------:R-:W-:Y:S01]  /*0b70*/  FFMA R20, R0, -0.00390625, R20 ;  /* 0xbb80000000147823 */ /* 0x000fe20000000014 */
[----:B------:R-:W5:Y:S02]  /*0b80*/  LDG.E R16, desc[UR8][R2.64+0x90] ;  /* 0x0000900802107981 */ /* 0x000f64000c1e1900 */
[----:B------:R-:W-:Y:S01]  /*0b90*/  FFMA R24, R18, R18, R24 ;  /* 0x0000001212187223 */ /* 0x000fe20000000018 */
[----:B------:R-:W-:Y:S02]  /*0ba0*/  FFMA R18, R0, -0.00390625, R14 ;  /* 0xbb80000000127823 */ /* 0x000fe4000000000e */
[----:B------:R-:W5:Y:S01]  /*0bb0*/  LDG.E R14, desc[UR8][R2.64+0x94] ;  /* 0x00009408020e7981 */ /* 0x000f62000c1e1900 */
[----:B------:R-:W-:-:S03]  /*0bc0*/  FFMA R24, R20, R20, R24 ;  /* 0x0000001414187223 */ /* 0x000fc60000000018 */
[----:B------:R-:W5:Y:S01]  /*0bd0*/  LDG.E R20, desc[UR8][R2.64+0xd0] ;  /* 0x0000d00802147981 */ /* 0x000f62000c1e1900 */
[----:B------:R-:W-:Y:S01]  /*0be0*/  FFMA R24, R18, R18, R24 ;  /* 0x0000001212187223 */ /* 0x000fe20000000018 */
[----:B------:R-:W-:Y:S02]  /*0bf0*/  FFMA R18, R0, -0.00390625, R12 ;  /* 0xbb80000000127823 */ /* 0x000fe4000000000c */
[----:B------:R-:W5:Y:S02]  /*0c00*/  LDG.E R12, desc[UR8][R2.64+0x98] ;  /* 0x00009808020c7981 */ /* 0x000f64000c1e1900 */
[----:B------:R-:W-:Y:S01]  /*0c10*/  FFMA R24, R18, R18, R24 ;  /* 0x0000001212187223 */ /* 0x000fe20000000018 */
[----:B------:R-:W-:Y:S02]  /*0c20*/  FFMA R18, R0, -0.00390625, R29 ;  /* 0xbb80000000127823 */ /* 0x000fe4000000001d */
[----:B------:R-:W5:Y:S02]  /*0c30*/  LDG.E R29, desc[UR8][R2.64+0x9c] ;  /* 0x00009c08021d7981 */ /* 0x000f64000c1e1900 */
[----:B------:R-:W-:Y:S01]  /*0c40*/  FFMA R24, R18, R18, R24 ;  /* 0x0000001212187223 */ /* 0x000fe20000000018 */
[----:B------:R-:W-:-:S02]  /*0c50*/  FFMA R18, R0, -0.00390625, R27 ;  /* 0xbb80000000127823 */ /* 0x000fc4000000001b */
[----:B------:R-:W5:Y:S02]  /*0c60*/  LDG.E R27, desc[UR8][R2.64+0xa0] ;  /* 0x0000a008021b7981 */ /* 0x000f64000c1e1900 */
        /* <DEDUP_REMOVED lines=25> */
[----:B--2---:R-:W-:-:S02]  /*0e00*/  FFMA R18, R0, -0.00390625, R9 ;  /* 0xbb80000000127823 */ /* 0x004fc40000000009 */
[----:B------:R-:W2:Y:S02]  /*0e10*/  LDG.E R9, desc[UR8][R2.64+0xc4] ;  /* 0x0000c40802097981 */ /* 0x000ea4000c1e1900 */
[----:B------:R-:W-:Y:S01]  /*0e20*/  FFMA R24, R18, R18, R24 ;  /* 0x0000001212187223 */ /* 0x000fe20000000018 */
[----:B---3--:R-:W-:Y:S02]  /*0e30*/  FFMA R18, R0, -0.00390625, R7 ;  /* 0xbb80000000127823 */ /* 0x008fe40000000007 */
[----:B------:R-:W3:Y:S02]  /*0e40*/  LDG.E R7, desc[UR8][R2.64+0xc8] ;  /* 0x0000c80802077981 */ /* 0x000ee4000c1e1900 */
[----:B------:R-:W-:Y:S01]  /*0e50*/  FFMA R24, R18, R18, R24 ;  /* 0x0000001212187223 */ /* 0x000fe20000000018 */
[C---:B------:R-:W-:Y:S02]  /*0e60*/  FFMA R18, R0.reuse, -0.00390625, R8 ;  /* 0xbb80000000127823 */ /* 0x040fe40000000008 */
[----:B------:R-:W3:Y:S01]  /*0e70*/  LDG.E R8, desc[UR8][R2.64+0xcc] ;  /* 0x0000cc0802087981 */ /* 0x000ee2000c1e1900 */
[----:B----4-:R-:W-:Y:S01]  /*0e80*/  FFMA R6, R0, -0.00390625, R6 ;  /* 0xbb80000000067823 */ /* 0x010fe20000000006 */
[----:B------:R-:W-:-:S02]  /*0e90*/  FFMA R24, R18, R18, R24 ;  /* 0x0000001212187223 */ /* 0x000fc40000000018 */
[----:B------:R-:W4:Y:S02]  /*0ea0*/  LDG.E R18, desc[UR8][R2.64+0xd8] ;  /* 0x0000d80802127981 */ /* 0x000f24000c1e1900 */
[----:B------:R-:W-:Y:S02]  /*0eb0*/  FFMA R24, R6, R6, R24 ;  /* 0x0000000606187223 */ /* 0x000fe40000000018 */
[----:B------:R-:W4:Y:S01]  /*0ec0*/  LDG.E R6, desc[UR8][R2.64+0xd4] ;  /* 0x0000d40802067981 */ /* 0x000f22000c1e1900 */
[----:B-----5:R-:W-:-:S04]  /*0ed0*/  FFMA R10, R0, -0.00390625, R10 ;  /* 0xbb800000000a7823 */ /* 0x020fc8000000000a */
[----:B------:R-:W-:Y:S02]  /*0ee0*/  FFMA R24, R10, R10, R24 ;  /* 0x0000000a0a187223 */ /* 0x000fe40000000018 */
[----:B------:R0:W5:Y:S01]  /*0ef0*/  LDG.E R10, desc[UR8][R2.64+0xdc] ;  /* 0x0000dc08020a7981 */ /* 0x000162000c1e1900 */
[----:B------:R-:W-:-:S04]  /*0f00*/  FFMA R16, R0, -0.00390625, R16 ;  /* 0xbb80000000107823 */ /* 0x000fc80000000010 */
[----:B------:R-:W-:Y:S01]  /*0f10*/  FFMA R24, R16, R16, R24 ;  /* 0x0000001010187223 */ /* 0x000fe20000000018 */
        /* <DEDUP_REMOVED lines=24> */
[----:B------:R-:W-:Y:S01]  /*10a0*/  FFMA R20, R0, -0.00390625, R20 ;  /* 0xbb80000000147823 */ /* 0x000fe20000000014 */
[----:B------:R-:W-:-:S04]  /*10b0*/  UIADD3 UR4, UPT, UPT, UR4, 0x40, URZ ;  /* 0x0000004004047890 */ /* 0x000fc8000fffe0ff */
[----:B------:R-:W-:Y:S01]  /*10c0*/  UISETP.NE.AND UP0, UPT, UR4, 0x100, UPT ;  /* 0x000001000400788c */ /* 0x000fe2000bf05270 */
[----:B0-----:R-:W-:-:S04]  /*10d0*/  IADD3 R2, P0, PT, R2, 0x100, RZ ;  /* 0x0000010002027810 */ /* 0x001fc80007f1e0ff */
[----:B------:R-:W-:Y:S01]  /*10e0*/  IADD3.X R3, PT, PT, RZ, R3, RZ, P0, !PT ;  /* 0x00000003ff037210 */ /* 0x000fe200007fe4ff */
[----:B--2---:R-:W-:-:S04]  /*10f0*/  FFMA R12, R0, -0.00390625, R9 ;  /* 0xbb800000000c7823 */ /* 0x004fc80000000009 */
[----:B------:R-:W-:Y:S01]  /*1100*/  FFMA R27, R12, R12, R27 ;  /* 0x0000000c0c1b7223 */ /* 0x000fe2000000001b */
[----:B---3--:R-:W-:-:S04]  /*1110*/  FFMA R12, R0, -0.00390625, R7 ;  /* 0xbb800000000c7823 */ /* 0x008fc80000000007 */
[----:B------:R-:W-:Y:S01]  /*1120*/  FFMA R27, R12, R12, R27 ;  /* 0x0000000c0c1b7223 */ /* 0x000fe2000000001b */
[----:B------:R-:W-:-:S04]  /*1130*/  FFMA R8, R0, -0.00390625, R8 ;  /* 0xbb80000000087823 */ /* 0x000fc80000000008 */
[----:B------:R-:W-:-:S04]  /*1140*/  FFMA R27, R8, R8, R27 ;  /* 0x00000008081b7223 */ /* 0x000fc8000000001b */
[----:B------:R-:W-:Y:S01]  /*1150*/  FFMA R27, R20, R20, R27 ;  /* 0x00000014141b7223 */ /* 0x000fe2000000001b */
[C---:B----4-:R-:W-:Y:S01]  /*1160*/  FFMA R6, R0.reuse, -0.00390625, R6 ;  /* 0xbb80000000067823 */ /* 0x050fe20000000006 */
[----:B------:R-:W-:-:S03]  /*1170*/  FFMA R18, R0, -0.00390625, R18 ;  /* 0xbb80000000127823 */ /* 0x000fc60000000012 */
[----:B------:R-:W-:Y:S01]  /*1180*/  FFMA R27, R6, R6, R27 ;  /* 0x00000006061b7223 */ /* 0x000fe2000000001b */
[----:B-----5:R-:W-:-:S03]  /*1190*/  FFMA R10, R0, -0.00390625, R10 ;  /* 0xbb800000000a7823 */ /* 0x020fc6000000000a */
[----:B------:R-:W-:-:S04]  /*11a0*/  FFMA R27, R18, R18, R27 ;  /* 0x00000012121b7223 */ /* 0x000fc8000000001b */
[----:B------:R-:W-:Y:S01]  /*11b0*/  FFMA R7, R10, R10, R27 ;  /* 0x0000000a0a077223 */ /* 0x000fe2000000001b */
[----:B------:R-:W-:Y:S06]  /*11c0*/  BRA.U UP0, `(.L_x_59) ;  /* 0xfffffff100ec7547 */ /* 0x000fec000b83ffff */
[----:B------:R-:W-:Y:S01]  /*11d0*/  HFMA2 R2, -RZ, RZ, 0.9375, 0 ;  /* 0x3b800000ff027431 */ /* 0x000fe200000001ff */
[----:B------:R-:W-:-:S04]  /*11e0*/  UMOV UR4, URZ ;  /* 0x000000ff00047c82 */ /* 0x000fc80008000000 */
[----:B------:R-:W-:-:S05]  /*11f0*/  FFMA R7, R7, R2, 9.9999997473787516356e-06 ;  /* 0x3727c5ac07077423 */ /* 0x000fca0000000002 */
[----:B------:R-:W-:-:S13]  /*1200*/  FSETP.GEU.AND P0, PT, |R7|, 1.175494350822287508e-38, PT ;  /* 0x008000000700780b */ /* 0x000fda0003f0e200 */
[----:B------:R-:W-:-:S04]  /*1210*/  @!P0 FMUL R7, R7, 16777216 ;  /* 0x4b80000007078820 */ /* 0x000fc80000400000 */
[----:B------:R-:W0:Y:S02]  /*1220*/  MUFU.RSQ R6, R7 ;  /* 0x0000000700067308 */ /* 0x000e240000001400 */
[----:B0-----:R-:W-:-:S07]  /*1230*/  @!P0 FMUL R6, R6, 4096 ;  /* 0x4580000006068820 */ /* 0x001fce0000400000 */
.L_x_60:
[----:B------:R-:W-:Y:S02]  /*1240*/  MOV R2, R4 ;  /* 0x0000000400027202 */ /* 0x000fe40000000f00 */
[----:B------:R-:W-:-:S05]  /*1250*/  MOV R3, R5 ;  /* 0x0000000500037202 */ /* 0x000fca0000000f00 */
        /* <DEDUP_REMOVED lines=16> */
[----:B------:R-:W-:-:S04]  /*1360*/  UIADD3 UR4, UPT, UPT, UR4, 0x10, URZ ;  /* 0x0000001004047890 */ /* 0x000fc8000fffe0ff */
[----:B------:R-:W-:Y:S01]  /*1370*/  UISETP.NE.AND UP0, UPT, UR4, 0x100, UPT ;  /* 0x000001000400788c */ /* 0x000fe2000bf05270 */
[C---:B--2---:R-:W-:Y:S01]  /*1380*/  FFMA R25, R0.reuse, -0.00390625, R25 ;  /* 0xbb80000000197823 */ /* 0x044fe20000000019 */
[C---:B---3--:R-:W-:Y:S01]  /*1390*/  FFMA R27, R0.reuse, -0.00390625, R27 ;  /* 0xbb800000001b7823 */ /* 0x048fe2000000001b */
[C---:B----4-:R-:W-:Y:S01]  /*13a0*/  FFMA R29, R0.reuse, -0.00390625, R29 ;  /* 0xbb800000001d7823 */ /* 0x050fe2000000001d */
[C---:B-----5:R-:W-:Y:S01]  /*13b0*/  FFMA R8, R0.reuse, -0.00390625, R8 ;  /* 0xbb80000000087823 */ /* 0x060fe20000000008 */
[C---:B------:R-:W-:Y:S01]  /*13c0*/  FFMA R10, R0.reuse, -0.00390625, R10 ;  /* 0xbb800000000a7823 */ /* 0x040fe2000000000a */
        /* <DEDUP_REMOVED lines=8> */
[----:B------:R-:W-:Y:S01]  /*1450*/  FFMA R23, R0, -0.00390625, R23 ;  /* 0xbb80000000177823 */ /* 0x000fe20000000017 */
[C---:B------:R-:W-:Y:S01]  /*1460*/  FMUL R25, R6.reuse, R25 ;  /* 0x0000001906197220 */ /* 0x040fe20000400000 */
        /* <DEDUP_REMOVED lines=12> */
[----:B------:R-:W-:Y:S01]  /*1530*/  FMUL R23, R6, R23 ;  /* 0x0000001706177220 */ /* 0x000fe20000400000 */
[----:B------:R-:W-:Y:S04]  /*1540*/  STG.E desc[UR8][R2.64+-0x20], R25 ;  /* 0xffffe01902007986 */ /* 0x000fe8000c101908 */
        /* <DEDUP_REMOVED lines=12> */
[----:B------:R-:W-:Y:S01]  /*1610*/  STG.E desc[UR8][R2.64+0x1c], R23 ;  /* 0x00001c1702007986 */ /* 0x000fe2000c101908 */
[C---:B------:R-:W-:Y:S01]  /*1620*/  FFMA R4, R0.reuse, -0.00390625, R4 ;  /* 0xbb80000000047823 */ /* 0x040fe20000000004 */
[----:B------:R-:W-:-:S03]  /*1630*/  FFMA R5, R0, -0.00390625, R5 ;  /* 0xbb80000000057823 */ /* 0x000fc60000000005 */
[C---:B------:R-:W-:Y:S01]  /*1640*/  FMUL R4, R6.reuse, R4 ;  /* 0x0000000406047220 */ /* 0x040fe20000400000 */
[----:B------:R-:W-:-:S04]  /*1650*/  FMUL R5, R6, R5 ;  /* 0x0000000506057220 */ /* 0x000fc80000400000 */
[----:B------:R0:W-:Y:S04]  /*1660*/  STG.E desc[UR8][R2.64+-0x14], R4 ;  /* 0xffffec0402007986 */ /* 0x0001e8000c101908 */
[----:B------:R1:W-:Y:S01]  /*1670*/  STG.E desc[UR8][R2.64+-0x8], R5 ;  /* 0xfffff80502007986 */ /* 0x0003e2000c101908 */
[----:B0-----:R-:W-:-:S04]  /*1680*/  IADD3 R4, P0, PT, R2, 0x40, RZ ;  /* 0x0000004002047810 */ /* 0x001fc80007f1e0ff */
[----:B-1----:R-:W-:Y:S01]  /*1690*/  IADD3.X R5, PT, PT, RZ, R3, RZ, P0, !PT ;  /* 0x00000003ff057210 */ /* 0x002fe200007fe4ff */
[----:B------:R-:W-:Y:S08]  /*16a0*/  BRA.U UP0, `(.L_x_60) ;  /* 0xfffffff900e47547 */ /* 0x000ff0000b83ffff */
[----:B------:R-:W-:Y:S05]  /*16b0*/  EXIT ;  /* 0x000000000000794d */ /* 0x000fea0003800000 */
.L_x_61:
        /* <DEDUP_REMOVED lines=12> */
.L_x_72:


//--------------------- .text._Z7add_vecPfPKfi    --------------------------
	.section	.text._Z7add_vecPfPKfi,"ax",@progbits
	.align	128
        .global         _Z7add_vecPfPKfi
        .type           _Z7add_vecPfPKfi,@function
        .size           _Z7add_vecPfPKfi,(.L_x_73 - _Z7add_vecPfPKfi)
        .other          _Z7add_vecPfPKfi,@"STO_CUDA_ENTRY STV_DEFAULT"
_Z7add_vecPfPKfi:
.text._Z7add_vecPfPKfi:
        /* <DEDUP_REMOVED lines=8> */
[----:B------:R-:W1:Y:S07]  /*0080*/  LDCU.64 UR4, c[0x0][0x358] ;  /* 0x00006b00ff0477ac */ /* 0x000e6e0008000a00 */
[----:B------:R-:W2:Y:S01]  /*0090*/  LDC.64 R4, c[0x0][0x380] ;  /* 0x0000e000ff047b82 */ /* 0x000ea20000000a00 */
[----:B0-----:R-:W-:-:S06]  /*00a0*/  IMAD.WIDE R2, R7, 0x4, R2 ;  /* 0x0000000407027825 */ /* 0x001fcc00078e0202 */
[----:B-1----:R-:W3:Y:S01]  /*00b0*/  LDG.E R2, desc[UR4][R2.64] ;  /* 0x0000000402027981 */ /* 0x002ee2000c1e1900 */
[----:B--2---:R-:W-:-:S05]  /*00c0*/  IMAD.WIDE R4, R7, 0x4, R4 ;  /* 0x0000000407047825 */ /* 0x004fca00078e0204 */
[----:B------:R-:W3:Y:S02]  /*00d0*/  LDG.E R7, desc[UR4][R4.64] ;  /* 0x0000000404077981 */ /* 0x000ee4000c1e1900 */
[----:B---3--:R-:W-:-:S05]  /*00e0*/  FADD R7, R2, R7 ;  /* 0x0000000702077221 */ /* 0x008fca0000000000 */
[----:B------:R-:W-:Y:S01]  /*00f0*/  STG.E desc[UR4][R4.64], R7 ;  /* 0x0000000704007986 */ /* 0x000fe2000c101904 */
[----:B------:R-:W-:Y:S05]  /*0100*/  EXIT ;  /* 0x000000000000794d */ /* 0x000fea0003800000 */
.L_x_62:
        /* <DEDUP_REMOVED lines=15> */
.L_x_73:


//--------------------- .nv.shared._Z9proj_maskPKfS0_Pf --------------------------
	.section	.nv.shared._Z9proj_maskPKfS0_Pf,"aw",@nobits
	.sectionflags	@""
	.align	16
	.zero		1024


//--------------------- .nv.shared.reserved.0     --------------------------
	.section	.nv.shared.reserved.0,"aw",@nobits
	.weak		__nv_reservedSMEM_offset_0_alias
	.size		__nv_reservedSMEM_offset_0_alias, 0, 64
	.other		__nv_reservedSMEM_offset_0_alias,@"STO_CUDA_RESERVED_SHARED STV_DEFAULT"
__nv_reservedSMEM_offset_0_alias:
	.zero		0
	.zero		64


//--------------------- .nv.shared._Z9upsample4PKfPf --------------------------
	.section	.nv.shared._Z9upsample4PKfPf,"aw",@nobits
	.sectionflags	@""
	.align	16
	.zero		1024


//--------------------- .nv.shared._Z12mask_projectPKfS0_S0_Pf --------------------------
	.section	.nv.shared._Z12mask_projectPKfS0_S0_Pf,"aw",@nobits
	.sectionflags	@""
	.align	16
	.zero		1024


//--------------------- .nv.shared._Z15mask_downsamplePKfPf --------------------------
	.section	.nv.shared._Z15mask_downsamplePKfPf,"aw",@nobits
	.sectionflags	@""
	.align	16
	.zero		1024


//--------------------- .nv.shared._Z11point_embedPKfPKiS0_S0_Pf --------------------------
	.section	.nv.shared._Z11point_embedPKfPKiS0_S0_Pf,"aw",@nobits
	.sectionflags	@""
	.align	16
	.zero		1024


//--------------------- .nv.shared._Z11gelu_kernelPfi --------------------------
	.section	.nv.shared._Z11gelu_kernelPfi,"aw",@nobits
	.sectionflags	@""
	.align	16
	.zero		1024


//--------------------- .nv.shared._Z4attnPKfS0_S0_Pfi --------------------------
	.section	.nv.shared._Z4attnPKfS0_S0_Pfi,"aw",@nobits
	.sectionflags	@""
	.align	16
	.zero		1024


//--------------------- .nv.shared._Z9patch2colPKfPf --------------------------
	.section	.nv.shared._Z9patch2colPKfPf,"aw",@nobits
	.sectionflags	@""
	.align	16
	.zero		1024


//--------------------- .nv.shared._Z9layernormPfi --------------------------
	.section	.nv.shared._Z9layernormPfi,"aw",@nobits
	.sectionflags	@""
	.align	16
	.zero		1024


//--------------------- .nv.shared._Z7add_vecPfPKfi --------------------------
	.section	.nv.shared._Z7add_vecPfPKfi,"aw",@nobits
	.sectionflags	@""
	.align	16
	.zero		1024


//--------------------- .nv.constant0._Z9proj_maskPKfS0_Pf --------------------------
	.section	.nv.constant0._Z9proj_maskPKfS0_Pf,"a",@progbits
	.sectionflags	@""
	.align	4
.nv.constant0._Z9proj_maskPKfS0_Pf:
	.zero		920


//--------------------- .nv.constant0._Z9upsample4PKfPf --------------------------
	.section	.nv.constant0._Z9upsample4PKfPf,"a",@progbits
	.sectionflags	@""
	.align	4
.nv.constant0._Z9upsample4PKfPf:
	.zero		912


//--------------------- .nv.constant0._Z12mask_projectPKfS0_S0_Pf --------------------------
	.section	.nv.constant0._Z12mask_projectPKfS0_S0_Pf,"a",@progbits
	.sectionflags	@""
	.align	4
.nv.constant0._Z12mask_projectPKfS0_S0_Pf:
	.zero		928


//--------------------- .nv.constant0._Z15mask_downsamplePKfPf --------------------------
	.section	.nv.constant0._Z15mask_downsamplePKfPf,"a",@progbits
	.sectionflags	@""
	.align	4
.nv.constant0._Z15mask_downsamplePKfPf:
	.zero		912


//--------------------- .nv.constant0._Z11point_embedPKfPKiS0_S0_Pf --------------------------
	.section	.nv.constant0._Z11point_embedPKfPKiS0_S0_Pf,"a",@progbits
	.sectionflags	@""
	.align	4
.nv.constant0._Z11point_embedPKfPKiS0_S0_Pf:
	.zero		936


//--------------------- .nv.constant0._Z11gelu_kernelPfi --------------------------
	.section	.nv.constant0._Z11gelu_kernelPfi,"a",@progbits
	.sectionflags	@""
	.align	4
.nv.constant0._Z11gelu_kernelPfi:
	.zero		908


//--------------------- .nv.constant0._Z4attnPKfS0_S0_Pfi --------------------------
	.section	.nv.constant0._Z4attnPKfS0_S0_Pfi,"a",@progbits
	.sectionflags	@""
	.align	4
.nv.constant0._Z4attnPKfS0_S0_Pfi:
	.zero		932


//--------------------- .nv.constant0._Z9patch2colPKfPf --------------------------
	.section	.nv.constant0._Z9patch2colPKfPf,"a",@progbits
	.sectionflags	@""
	.align	4
.nv.constant0._Z9patch2colPKfPf:
	.zero		912


//--------------------- .nv.constant0._Z9layernormPfi --------------------------
	.section	.nv.constant0._Z9layernormPfi,"a",@progbits
	.sectionflags	@""
	.align	4
.nv.constant0._Z9layernormPfi:
	.zero		908


//--------------------- .nv.constant0._Z7add_vecPfPKfi --------------------------
	.section	.nv.constant0._Z7add_vecPfPKfi,"a",@progbits
	.sectionflags	@""
	.align	4
.nv.constant0._Z7add_vecPfPKfi:
	.zero		916


//--------------------- SYMBOLS --------------------------

	.type		.nv.reservedSmem.offset0,@object
	.size		.nv.reservedSmem.offset0,0x4
	.type		.nv.reservedSmem.cap,@object
	.size		.nv.reservedSmem.cap,0x4
